//
// Generated by NVIDIA NVVM Compiler
//
// Compiler Build ID: CL-36424714
// Cuda compilation tools, release 13.0, V13.0.88
// Based on NVVM 20.0.0
//

.version 9.0
.target sm_100
.address_size 64

	// .globl	_Z7operatePcS_ii

.visible .entry _Z7operatePcS_ii(
	.param .u64 .ptr .align 1 _Z7operatePcS_ii_param_0,
	.param .u64 .ptr .align 1 _Z7operatePcS_ii_param_1,
	.param .u32 _Z7operatePcS_ii_param_2,
	.param .u32 _Z7operatePcS_ii_param_3
)
{
	.reg .pred 	%p<39>;
	.reg .b16 	%rs<30>;
	.reg .b32 	%r<211>;
	.reg .b64 	%rd<238>;

	ld.param.u64 	%rd12, [_Z7operatePcS_ii_param_0];
	ld.param.u32 	%r106, [_Z7operatePcS_ii_param_2];
	setp.lt.s32 	%p1, %r106, 1;
	@%p1 bra 	$L__BB0_72;
	ld.param.u32 	%r205, [_Z7operatePcS_ii_param_2];
	mov.u32 	%r204, %tid.x;
	cvta.to.global.u64 	%rd14, %rd12;
	cvt.u64.u32 	%rd15, %r204;
	add.s64 	%rd1, %rd14, %rd15;
	setp.lt.u32 	%p2, %r205, 16;
	@%p2 bra 	$L__BB0_37;
	ld.param.u32 	%r201, [_Z7operatePcS_ii_param_2];
	add.s32 	%r199, %r201, -7;
	add.s32 	%r198, %r201, -14;
	add.s32 	%r197, %r201, -13;
	add.s32 	%r196, %r201, -12;
	add.s32 	%r195, %r201, -11;
	add.s32 	%r194, %r201, -10;
	add.s32 	%r193, %r201, -9;
	add.s32 	%r192, %r201, -8;
	add.s32 	%r191, %r201, -6;
	add.s32 	%r190, %r201, -5;
	add.s32 	%r189, %r201, -4;
	add.s32 	%r188, %r201, -3;
	add.s32 	%r187, %r201, -2;
	add.s32 	%r185, %r204, %r201;
	shl.b32 	%r108, %r201, 4;
	add.s32 	%r186, %r108, -136;
	and.b32  	%r109, %r201, 2147483632;
	neg.s32 	%r184, %r109;
$L__BB0_3:
	.pragma "nounroll";
	ld.param.u32 	%r155, [_Z7operatePcS_ii_param_3];
	ld.param.u64 	%rd236, [_Z7operatePcS_ii_param_1];
	cvta.to.global.u64 	%rd2, %rd236;
	cvt.s64.s32 	%rd3, %r199;
	cvt.s64.s32 	%rd4, %r189;
	cvt.s64.s32 	%rd5, %r188;
	cvt.s64.s32 	%rd6, %r187;
	cvt.s64.s32 	%rd16, %r185;
	cvt.s64.s32 	%rd17, %r201;
	add.s64 	%rd7, %rd16, %rd17;
	setp.ge.s32 	%p3, %r204, %r155;
	@%p3 bra 	$L__BB0_5;
	ld.global.u8 	%rs1, [%rd1];
	cvt.s64.s32 	%rd18, %r204;
	add.s64 	%rd19, %rd2, %rd18;
	st.global.u8 	[%rd19], %rs1;
$L__BB0_5:
	ld.param.u32 	%r156, [_Z7operatePcS_ii_param_3];
	add.s32 	%r110, %r199, %r204;
	add.s32 	%r36, %r110, 7;
	setp.ge.s32 	%p4, %r36, %r156;
	@%p4 bra 	$L__BB0_7;
	ld.global.u8 	%rs2, [%rd1];
	cvt.s64.s32 	%rd20, %r36;
	add.s64 	%rd21, %rd2, %rd20;
	st.global.u8 	[%rd21], %rs2;
$L__BB0_7:
	ld.param.u32 	%r157, [_Z7operatePcS_ii_param_3];
	cvt.u32.u64 	%r111, %rd3;
	add.s32 	%r112, %r111, %r36;
	add.s32 	%r37, %r112, 6;
	setp.ge.s32 	%p5, %r37, %r157;
	@%p5 bra 	$L__BB0_9;
	ld.global.u8 	%rs3, [%rd1];
	add.s64 	%rd22, %rd2, %rd7;
	st.global.u8 	[%rd22+-1], %rs3;
$L__BB0_9:
	ld.param.u32 	%r158, [_Z7operatePcS_ii_param_3];
	add.s32 	%r114, %r111, %r37;
	add.s32 	%r38, %r114, 5;
	setp.ge.s32 	%p6, %r38, %r158;
	@%p6 bra 	$L__BB0_11;
	ld.global.u8 	%rs4, [%rd1];
	add.s64 	%rd23, %rd7, %rd6;
	add.s64 	%rd24, %rd2, %rd23;
	st.global.u8 	[%rd24+-1], %rs4;
$L__BB0_11:
	ld.param.u32 	%r159, [_Z7operatePcS_ii_param_3];
	cvt.u32.u64 	%r115, %rd3;
	add.s32 	%r116, %r115, %r38;
	add.s32 	%r39, %r116, 4;
	setp.ge.s32 	%p7, %r39, %r159;
	@%p7 bra 	$L__BB0_13;
	ld.global.u8 	%rs5, [%rd1];
	add.s64 	%rd25, %rd7, %rd6;
	add.s64 	%rd26, %rd25, %rd5;
	add.s64 	%rd27, %rd2, %rd26;
	st.global.u8 	[%rd27+-1], %rs5;
$L__BB0_13:
	ld.param.u32 	%r160, [_Z7operatePcS_ii_param_3];
	cvt.u32.u64 	%r117, %rd3;
	add.s32 	%r118, %r117, %r39;
	add.s32 	%r40, %r118, 3;
	setp.ge.s32 	%p8, %r40, %r160;
	@%p8 bra 	$L__BB0_15;
	ld.global.u8 	%rs6, [%rd1];
	add.s64 	%rd28, %rd7, %rd6;
	add.s64 	%rd29, %rd28, %rd5;
	add.s64 	%rd30, %rd29, %rd4;
	add.s64 	%rd31, %rd2, %rd30;
	st.global.u8 	[%rd31+-1], %rs6;
$L__BB0_15:
	ld.param.u32 	%r161, [_Z7operatePcS_ii_param_3];
	cvt.s64.s32 	%rd8, %r190;
	cvt.u32.u64 	%r119, %rd3;
	add.s32 	%r120, %r119, %r40;
	add.s32 	%r41, %r120, 2;
	setp.ge.s32 	%p9, %r41, %r161;
	@%p9 bra 	$L__BB0_17;
	ld.global.u8 	%rs7, [%rd1];
	add.s64 	%rd32, %rd7, %rd6;
	add.s64 	%rd33, %rd32, %rd5;
	add.s64 	%rd34, %rd33, %rd4;
	add.s64 	%rd35, %rd34, %rd8;
	add.s64 	%rd36, %rd2, %rd35;
	st.global.u8 	[%rd36+-1], %rs7;
$L__BB0_17:
	ld.param.u32 	%r162, [_Z7operatePcS_ii_param_3];
	cvt.u32.u64 	%r121, %rd3;
	add.s32 	%r122, %r121, %r41;
	add.s32 	%r42, %r122, 1;
	setp.ge.s32 	%p10, %r42, %r162;
	@%p10 bra 	$L__BB0_19;
	ld.global.u8 	%rs8, [%rd1];
	add.s64 	%rd37, %rd7, %rd6;
	add.s64 	%rd38, %rd37, %rd5;
	add.s64 	%rd39, %rd38, %rd4;
	add.s64 	%rd40, %rd39, %rd8;
	cvt.s64.s32 	%rd41, %r191;
	add.s64 	%rd42, %rd40, %rd41;
	add.s64 	%rd43, %rd2, %rd42;
	st.global.u8 	[%rd43+-1], %rs8;
$L__BB0_19:
	ld.param.u32 	%r163, [_Z7operatePcS_ii_param_3];
	cvt.u32.u64 	%r123, %rd3;
	add.s32 	%r43, %r42, %r123;
	setp.ge.s32 	%p11, %r43, %r163;
	@%p11 bra 	$L__BB0_21;
	ld.global.u8 	%rs9, [%rd1];
	add.s64 	%rd44, %rd7, %rd6;
	add.s64 	%rd45, %rd44, %rd5;
	add.s64 	%rd46, %rd45, %rd4;
	add.s64 	%rd47, %rd46, %rd8;
	cvt.s64.s32 	%rd48, %r191;
	add.s64 	%rd49, %rd47, %rd48;
	add.s64 	%rd50, %rd49, %rd3;
	add.s64 	%rd51, %rd2, %rd50;
	st.global.u8 	[%rd51+-1], %rs9;
$L__BB0_21:
	ld.param.u32 	%r164, [_Z7operatePcS_ii_param_3];
	cvt.u32.u64 	%r124, %rd3;
	add.s32 	%r125, %r124, %r43;
	add.s32 	%r44, %r125, -1;
	setp.ge.s32 	%p12, %r44, %r164;
	@%p12 bra 	$L__BB0_23;
	ld.global.u8 	%rs10, [%rd1];
	add.s64 	%rd52, %rd7, %rd6;
	add.s64 	%rd53, %rd52, %rd5;
	add.s64 	%rd54, %rd53, %rd4;
	add.s64 	%rd55, %rd54, %rd8;
	cvt.s64.s32 	%rd56, %r191;
	add.s64 	%rd57, %rd55, %rd56;
	add.s64 	%rd58, %rd57, %rd3;
	cvt.s64.s32 	%rd59, %r192;
	add.s64 	%rd60, %rd58, %rd59;
	add.s64 	%rd61, %rd2, %rd60;
	st.global.u8 	[%rd61+-1], %rs10;
$L__BB0_23:
	ld.param.u32 	%r165, [_Z7operatePcS_ii_param_3];
	cvt.u32.u64 	%r126, %rd3;
	add.s32 	%r127, %r126, %r44;
	add.s32 	%r45, %r127, -2;
	setp.ge.s32 	%p13, %r45, %r165;
	@%p13 bra 	$L__BB0_25;
	ld.global.u8 	%rs11, [%rd1];
	add.s64 	%rd62, %rd7, %rd6;
	add.s64 	%rd63, %rd62, %rd5;
	add.s64 	%rd64, %rd63, %rd4;
	add.s64 	%rd65, %rd64, %rd8;
	cvt.s64.s32 	%rd66, %r191;
	add.s64 	%rd67, %rd65, %rd66;
	add.s64 	%rd68, %rd67, %rd3;
	cvt.s64.s32 	%rd69, %r192;
	add.s64 	%rd70, %rd68, %rd69;
	cvt.s64.s32 	%rd71, %r193;
	add.s64 	%rd72, %rd70, %rd71;
	add.s64 	%rd73, %rd2, %rd72;
	st.global.u8 	[%rd73+-1], %rs11;
$L__BB0_25:
	ld.param.u32 	%r166, [_Z7operatePcS_ii_param_3];
	cvt.u32.u64 	%r128, %rd3;
	add.s32 	%r129, %r128, %r45;
	add.s32 	%r46, %r129, -3;
	setp.ge.s32 	%p14, %r46, %r166;
	@%p14 bra 	$L__BB0_27;
	ld.global.u8 	%rs12, [%rd1];
	add.s64 	%rd74, %rd7, %rd6;
	add.s64 	%rd75, %rd74, %rd5;
	add.s64 	%rd76, %rd75, %rd4;
	add.s64 	%rd77, %rd76, %rd8;
	cvt.s64.s32 	%rd78, %r191;
	add.s64 	%rd79, %rd77, %rd78;
	add.s64 	%rd80, %rd79, %rd3;
	cvt.s64.s32 	%rd81, %r192;
	add.s64 	%rd82, %rd80, %rd81;
	cvt.s64.s32 	%rd83, %r193;
	add.s64 	%rd84, %rd82, %rd83;
	cvt.s64.s32 	%rd85, %r194;
	add.s64 	%rd86, %rd84, %rd85;
	add.s64 	%rd87, %rd2, %rd86;
	st.global.u8 	[%rd87+-1], %rs12;
$L__BB0_27:
	ld.param.u32 	%r167, [_Z7operatePcS_ii_param_3];
	cvt.u32.u64 	%r130, %rd3;
	add.s32 	%r131, %r130, %r46;
	add.s32 	%r47, %r131, -4;
	setp.ge.s32 	%p15, %r47, %r167;
	@%p15 bra 	$L__BB0_29;
	ld.global.u8 	%rs13, [%rd1];
	add.s64 	%rd88, %rd7, %rd6;
	add.s64 	%rd89, %rd88, %rd5;
	add.s64 	%rd90, %rd89, %rd4;
	add.s64 	%rd91, %rd90, %rd8;
	cvt.s64.s32 	%rd92, %r191;
	add.s64 	%rd93, %rd91, %rd92;
	add.s64 	%rd94, %rd93, %rd3;
	cvt.s64.s32 	%rd95, %r192;
	add.s64 	%rd96, %rd94, %rd95;
	cvt.s64.s32 	%rd97, %r193;
	add.s64 	%rd98, %rd96, %rd97;
	cvt.s64.s32 	%rd99, %r194;
	add.s64 	%rd100, %rd98, %rd99;
	cvt.s64.s32 	%rd101, %r195;
	add.s64 	%rd102, %rd100, %rd101;
	add.s64 	%rd103, %rd2, %rd102;
	st.global.u8 	[%rd103+-1], %rs13;
$L__BB0_29:
	ld.param.u32 	%r168, [_Z7operatePcS_ii_param_3];
	cvt.u32.u64 	%r132, %rd3;
	add.s32 	%r133, %r132, %r47;
	add.s32 	%r48, %r133, -5;
	setp.ge.s32 	%p16, %r48, %r168;
	@%p16 bra 	$L__BB0_31;
	ld.global.u8 	%rs14, [%rd1];
	add.s64 	%rd104, %rd7, %rd6;
	add.s64 	%rd105, %rd104, %rd5;
	add.s64 	%rd106, %rd105, %rd4;
	add.s64 	%rd107, %rd106, %rd8;
	cvt.s64.s32 	%rd108, %r191;
	add.s64 	%rd109, %rd107, %rd108;
	add.s64 	%rd110, %rd109, %rd3;
	cvt.s64.s32 	%rd111, %r192;
	add.s64 	%rd112, %rd110, %rd111;
	cvt.s64.s32 	%rd113, %r193;
	add.s64 	%rd114, %rd112, %rd113;
	cvt.s64.s32 	%rd115, %r194;
	add.s64 	%rd116, %rd114, %rd115;
	cvt.s64.s32 	%rd117, %r195;
	add.s64 	%rd118, %rd116, %rd117;
	cvt.s64.s32 	%rd119, %r196;
	add.s64 	%rd120, %rd118, %rd119;
	add.s64 	%rd121, %rd2, %rd120;
	st.global.u8 	[%rd121+-1], %rs14;
$L__BB0_31:
	ld.param.u32 	%r169, [_Z7operatePcS_ii_param_3];
	cvt.u32.u64 	%r134, %rd3;
	add.s32 	%r135, %r134, %r48;
	add.s32 	%r49, %r135, -6;
	setp.ge.s32 	%p17, %r49, %r169;
	@%p17 bra 	$L__BB0_33;
	ld.global.u8 	%rs15, [%rd1];
	add.s64 	%rd122, %rd7, %rd6;
	add.s64 	%rd123, %rd122, %rd5;
	add.s64 	%rd124, %rd123, %rd4;
	add.s64 	%rd125, %rd124, %rd8;
	cvt.s64.s32 	%rd126, %r191;
	add.s64 	%rd127, %rd125, %rd126;
	add.s64 	%rd128, %rd127, %rd3;
	cvt.s64.s32 	%rd129, %r192;
	add.s64 	%rd130, %rd128, %rd129;
	cvt.s64.s32 	%rd131, %r193;
	add.s64 	%rd132, %rd130, %rd131;
	cvt.s64.s32 	%rd133, %r194;
	add.s64 	%rd134, %rd132, %rd133;
	cvt.s64.s32 	%rd135, %r195;
	add.s64 	%rd136, %rd134, %rd135;
	cvt.s64.s32 	%rd137, %r196;
	add.s64 	%rd138, %rd136, %rd137;
	cvt.s64.s32 	%rd139, %r197;
	add.s64 	%rd140, %rd138, %rd139;
	add.s64 	%rd141, %rd2, %rd140;
	st.global.u8 	[%rd141+-1], %rs15;
$L__BB0_33:
	ld.param.u32 	%r170, [_Z7operatePcS_ii_param_3];
	cvt.s64.s32 	%rd9, %r191;
	cvt.s64.s32 	%rd10, %r192;
	cvt.u32.u64 	%r136, %rd3;
	add.s32 	%r137, %r136, %r49;
	add.s32 	%r50, %r137, -7;
	setp.ge.s32 	%p18, %r50, %r170;
	@%p18 bra 	$L__BB0_35;
	ld.global.u8 	%rs16, [%rd1];
	add.s64 	%rd142, %rd7, %rd6;
	add.s64 	%rd143, %rd142, %rd5;
	add.s64 	%rd144, %rd143, %rd4;
	add.s64 	%rd145, %rd144, %rd8;
	add.s64 	%rd146, %rd145, %rd9;
	add.s64 	%rd147, %rd146, %rd3;
	add.s64 	%rd148, %rd147, %rd10;
	cvt.s64.s32 	%rd149, %r193;
	add.s64 	%rd150, %rd148, %rd149;
	cvt.s64.s32 	%rd151, %r194;
	add.s64 	%rd152, %rd150, %rd151;
	cvt.s64.s32 	%rd153, %r195;
	add.s64 	%rd154, %rd152, %rd153;
	cvt.s64.s32 	%rd155, %r196;
	add.s64 	%rd156, %rd154, %rd155;
	cvt.s64.s32 	%rd157, %r197;
	add.s64 	%rd158, %rd156, %rd157;
	cvt.s64.s32 	%rd159, %r198;
	add.s64 	%rd160, %rd158, %rd159;
	add.s64 	%rd161, %rd2, %rd160;
	st.global.u8 	[%rd161+-1], %rs16;
$L__BB0_35:
	cvt.u32.u64 	%r138, %rd3;
	cvt.u32.u64 	%r139, %rd6;
	cvt.u32.u64 	%r140, %rd5;
	cvt.u32.u64 	%r141, %rd4;
	cvt.u32.u64 	%r142, %rd8;
	cvt.u32.u64 	%r143, %rd9;
	cvt.u32.u64 	%r144, %rd10;
	add.s32 	%r145, %r138, %r50;
	add.s32 	%r204, %r145, -8;
	add.s32 	%r201, %r201, -16;
	add.s32 	%r199, %r138, -16;
	add.s32 	%r198, %r198, -16;
	add.s32 	%r197, %r197, -16;
	add.s32 	%r196, %r196, -16;
	add.s32 	%r195, %r195, -16;
	add.s32 	%r194, %r194, -16;
	add.s32 	%r193, %r193, -16;
	add.s32 	%r192, %r144, -16;
	add.s32 	%r191, %r143, -16;
	add.s32 	%r190, %r142, -16;
	add.s32 	%r189, %r141, -16;
	add.s32 	%r188, %r140, -16;
	add.s32 	%r187, %r139, -16;
	add.s32 	%r66, %r186, -256;
	add.s32 	%r185, %r185, %r186;
	add.s32 	%r184, %r184, 16;
	setp.ne.s32 	%p19, %r184, 0;
	mov.u32 	%r186, %r66;
	@%p19 bra 	$L__BB0_3;
	add.s32 	%r205, %r199, 7;
$L__BB0_37:
	ld.param.u32 	%r152, [_Z7operatePcS_ii_param_2];
	and.b32  	%r72, %r152, 15;
	setp.eq.s32 	%p20, %r72, 0;
	@%p20 bra 	$L__BB0_72;
	ld.param.u32 	%r153, [_Z7operatePcS_ii_param_2];
	ld.param.u64 	%rd237, [_Z7operatePcS_ii_param_1];
	cvta.to.global.u64 	%rd11, %rd237;
	and.b32  	%r73, %r153, 7;
	setp.lt.u32 	%p21, %r72, 8;
	@%p21 bra 	$L__BB0_56;
	ld.param.u32 	%r171, [_Z7operatePcS_ii_param_3];
	setp.ge.s32 	%p22, %r204, %r171;
	@%p22 bra 	$L__BB0_41;
	ld.global.u8 	%rs17, [%rd1];
	cvt.s64.s32 	%rd162, %r204;
	add.s64 	%rd163, %rd11, %rd162;
	st.global.u8 	[%rd163], %rs17;
$L__BB0_41:
	ld.param.u32 	%r172, [_Z7operatePcS_ii_param_3];
	add.s32 	%r74, %r204, %r205;
	setp.ge.s32 	%p23, %r74, %r172;
	@%p23 bra 	$L__BB0_43;
	ld.global.u8 	%rs18, [%rd1];
	cvt.s64.s32 	%rd164, %r74;
	add.s64 	%rd165, %rd11, %rd164;
	st.global.u8 	[%rd165], %rs18;
$L__BB0_43:
	ld.param.u32 	%r173, [_Z7operatePcS_ii_param_3];
	add.s32 	%r146, %r205, %r74;
	add.s32 	%r75, %r146, -1;
	add.s32 	%r76, %r205, -2;
	setp.ge.s32 	%p24, %r75, %r173;
	@%p24 bra 	$L__BB0_45;
	ld.global.u8 	%rs19, [%rd1];
	cvt.s64.s32 	%rd166, %r74;
	cvt.s64.s32 	%rd167, %r205;
	add.s64 	%rd168, %rd166, %rd167;
	add.s64 	%rd169, %rd11, %rd168;
	st.global.u8 	[%rd169+-1], %rs19;
$L__BB0_45:
	ld.param.u32 	%r174, [_Z7operatePcS_ii_param_3];
	add.s32 	%r77, %r75, %r76;
	add.s32 	%r78, %r205, -3;
	setp.ge.s32 	%p25, %r77, %r174;
	@%p25 bra 	$L__BB0_47;
	ld.global.u8 	%rs20, [%rd1];
	cvt.s64.s32 	%rd170, %r76;
	cvt.s64.s32 	%rd171, %r74;
	cvt.s64.s32 	%rd172, %r205;
	add.s64 	%rd173, %rd171, %rd172;
	add.s64 	%rd174, %rd173, %rd170;
	add.s64 	%rd175, %rd11, %rd174;
	st.global.u8 	[%rd175+-1], %rs20;
$L__BB0_47:
	ld.param.u32 	%r175, [_Z7operatePcS_ii_param_3];
	add.s32 	%r79, %r77, %r78;
	add.s32 	%r80, %r205, -4;
	setp.ge.s32 	%p26, %r79, %r175;
	@%p26 bra 	$L__BB0_49;
	ld.global.u8 	%rs21, [%rd1];
	cvt.s64.s32 	%rd176, %r78;
	cvt.s64.s32 	%rd177, %r76;
	cvt.s64.s32 	%rd178, %r74;
	cvt.s64.s32 	%rd179, %r205;
	add.s64 	%rd180, %rd178, %rd179;
	add.s64 	%rd181, %rd180, %rd177;
	add.s64 	%rd182, %rd181, %rd176;
	add.s64 	%rd183, %rd11, %rd182;
	st.global.u8 	[%rd183+-1], %rs21;
$L__BB0_49:
	ld.param.u32 	%r176, [_Z7operatePcS_ii_param_3];
	add.s32 	%r81, %r79, %r80;
	add.s32 	%r82, %r205, -5;
	setp.ge.s32 	%p27, %r81, %r176;
	@%p27 bra 	$L__BB0_51;
	ld.global.u8 	%rs22, [%rd1];
	cvt.s64.s32 	%rd184, %r80;
	cvt.s64.s32 	%rd185, %r78;
	cvt.s64.s32 	%rd186, %r76;
	cvt.s64.s32 	%rd187, %r74;
	cvt.s64.s32 	%rd188, %r205;
	add.s64 	%rd189, %rd187, %rd188;
	add.s64 	%rd190, %rd189, %rd186;
	add.s64 	%rd191, %rd190, %rd185;
	add.s64 	%rd192, %rd191, %rd184;
	add.s64 	%rd193, %rd11, %rd192;
	st.global.u8 	[%rd193+-1], %rs22;
$L__BB0_51:
	ld.param.u32 	%r177, [_Z7operatePcS_ii_param_3];
	add.s32 	%r83, %r81, %r82;
	add.s32 	%r84, %r205, -6;
	setp.ge.s32 	%p28, %r83, %r177;
	@%p28 bra 	$L__BB0_53;
	ld.global.u8 	%rs23, [%rd1];
	cvt.s64.s32 	%rd194, %r82;
	cvt.s64.s32 	%rd195, %r80;
	cvt.s64.s32 	%rd196, %r78;
	cvt.s64.s32 	%rd197, %r76;
	cvt.s64.s32 	%rd198, %r74;
	cvt.s64.s32 	%rd199, %r205;
	add.s64 	%rd200, %rd198, %rd199;
	add.s64 	%rd201, %rd200, %rd197;
	add.s64 	%rd202, %rd201, %rd196;
	add.s64 	%rd203, %rd202, %rd195;
	add.s64 	%rd204, %rd203, %rd194;
	add.s64 	%rd205, %rd11, %rd204;
	st.global.u8 	[%rd205+-1], %rs23;
$L__BB0_53:
	ld.param.u32 	%r178, [_Z7operatePcS_ii_param_3];
	add.s32 	%r85, %r83, %r84;
	setp.ge.s32 	%p29, %r85, %r178;
	@%p29 bra 	$L__BB0_55;
	ld.global.u8 	%rs24, [%rd1];
	cvt.s64.s32 	%rd206, %r84;
	cvt.s64.s32 	%rd207, %r82;
	cvt.s64.s32 	%rd208, %r80;
	cvt.s64.s32 	%rd209, %r78;
	cvt.s64.s32 	%rd210, %r76;
	cvt.s64.s32 	%rd211, %r74;
	cvt.s64.s32 	%rd212, %r205;
	add.s64 	%rd213, %rd211, %rd212;
	add.s64 	%rd214, %rd213, %rd210;
	add.s64 	%rd215, %rd214, %rd209;
	add.s64 	%rd216, %rd215, %rd208;
	add.s64 	%rd217, %rd216, %rd207;
	add.s64 	%rd218, %rd217, %rd206;
	add.s64 	%rd219, %rd11, %rd218;
	st.global.u8 	[%rd219+-1], %rs24;
$L__BB0_55:
	add.s32 	%r147, %r205, %r85;
	add.s32 	%r204, %r147, -7;
	add.s32 	%r205, %r205, -8;
$L__BB0_56:
	setp.eq.s32 	%p30, %r73, 0;
	@%p30 bra 	$L__BB0_72;
	ld.param.u32 	%r154, [_Z7operatePcS_ii_param_2];
	and.b32  	%r90, %r154, 3;
	setp.lt.u32 	%p31, %r73, 4;
	@%p31 bra 	$L__BB0_67;
	ld.param.u32 	%r179, [_Z7operatePcS_ii_param_3];
	setp.ge.s32 	%p32, %r204, %r179;
	@%p32 bra 	$L__BB0_60;
	ld.global.u8 	%rs25, [%rd1];
	cvt.s64.s32 	%rd220, %r204;
	add.s64 	%rd221, %rd11, %rd220;
	st.global.u8 	[%rd221], %rs25;
$L__BB0_60:
	ld.param.u32 	%r180, [_Z7operatePcS_ii_param_3];
	add.s32 	%r91, %r204, %r205;
	setp.ge.s32 	%p33, %r91, %r180;
	@%p33 bra 	$L__BB0_62;
	ld.global.u8 	%rs26, [%rd1];
	cvt.s64.s32 	%rd222, %r91;
	add.s64 	%rd223, %rd11, %rd222;
	st.global.u8 	[%rd223], %rs26;
$L__BB0_62:
	ld.param.u32 	%r181, [_Z7operatePcS_ii_param_3];
	add.s32 	%r148, %r205, %r91;
	add.s32 	%r92, %r148, -1;
	add.s32 	%r93, %r205, -2;
	setp.ge.s32 	%p34, %r92, %r181;
	@%p34 bra 	$L__BB0_64;
	ld.global.u8 	%rs27, [%rd1];
	cvt.s64.s32 	%rd224, %r91;
	cvt.s64.s32 	%rd225, %r205;
	add.s64 	%rd226, %rd224, %rd225;
	add.s64 	%rd227, %rd11, %rd226;
	st.global.u8 	[%rd227+-1], %rs27;
$L__BB0_64:
	ld.param.u32 	%r182, [_Z7operatePcS_ii_param_3];
	add.s32 	%r94, %r92, %r93;
	setp.ge.s32 	%p35, %r94, %r182;
	@%p35 bra 	$L__BB0_66;
	ld.global.u8 	%rs28, [%rd1];
	cvt.s64.s32 	%rd228, %r93;
	cvt.s64.s32 	%rd229, %r91;
	cvt.s64.s32 	%rd230, %r205;
	add.s64 	%rd231, %rd229, %rd230;
	add.s64 	%rd232, %rd231, %rd228;
	add.s64 	%rd233, %rd11, %rd232;
	st.global.u8 	[%rd233+-1], %rs28;
$L__BB0_66:
	add.s32 	%r149, %r205, %r94;
	add.s32 	%r204, %r149, -3;
	add.s32 	%r205, %r205, -4;
$L__BB0_67:
	setp.eq.s32 	%p36, %r90, 0;
	@%p36 bra 	$L__BB0_72;
	neg.s32 	%r208, %r90;
$L__BB0_69:
	.pragma "nounroll";
	ld.param.u32 	%r183, [_Z7operatePcS_ii_param_3];
	setp.ge.s32 	%p37, %r204, %r183;
	@%p37 bra 	$L__BB0_71;
	ld.global.u8 	%rs29, [%rd1];
	cvt.s64.s32 	%rd234, %r204;
	add.s64 	%rd235, %rd11, %rd234;
	st.global.u8 	[%rd235], %rs29;
$L__BB0_71:
	add.s32 	%r204, %r204, %r205;
	add.s32 	%r205, %r205, -1;
	add.s32 	%r208, %r208, 1;
	setp.ne.s32 	%p38, %r208, 0;
	@%p38 bra 	$L__BB0_69;
$L__BB0_72:
	ret;

}


// ===== COMPILED SASS (sm_100) =====

	.target	sm_100

	.elftype	@"ET_EXEC"


//--------------------- .note.nv.tkinfo           --------------------------
	.section	.note.nv.tkinfo,"",@"SHT_NOTE"
	.sectionflags	@"SHF_NOTE_NV_TKINFO"
	.tkinfo
        /*0018*/ 	.word	0x00000002
        /*0030*/ 	.string	""
        /*0030*/ 	.string	"ptxas"
        /*0030*/ 	.string	"Cuda compilation tools, release 13.0, V13.0.88"
        /*0030*/ 	.string	"Build cuda_13.0.r13.0/compiler.36424714_0"
        /*0030*/ 	.string	"-arch sm_100 -m 64 "



//--------------------- .note.nv.cuinfo           --------------------------
	.section	.note.nv.cuinfo,"",@"SHT_NOTE"
	.sectionflags	@"SHF_NOTE_NV_CUINFO"
        /*0018*/ 	.short	0x0002
        /*001a*/ 	.short	0x0064
        /*001c*/ 	.short	0x0082
	.zero		2


//--------------------- .nv.info                  --------------------------
	.section	.nv.info,"",@"SHT_CUDA_INFO"
	.align	4


	//----- nvinfo : EIATTR_REGCOUNT
	.align		4
        /*0000*/ 	.byte	0x04, 0x2f
        /*0002*/ 	.short	(.L_1 - .L_0)
	.align		4
.L_0:
        /*0004*/ 	.word	index@(_Z7operatePcS_ii)
        /*0008*/ 	.word	0x00000020


	//----- nvinfo : EIATTR_FRAME_SIZE
	.align		4
.L_1:
        /*000c*/ 	.byte	0x04, 0x11
        /*000e*/ 	.short	(.L_3 - .L_2)
	.align		4
.L_2:
        /*0010*/ 	.word	index@(_Z7operatePcS_ii)
        /*0014*/ 	.word	0x00000000


	//----- nvinfo : EIATTR_MIN_STACK_SIZE
	.align		4
.L_3:
        /*0018*/ 	.byte	0x04, 0x12
        /*001a*/ 	.short	(.L_5 - .L_4)
	.align		4
.L_4:
        /*001c*/ 	.word	index@(_Z7operatePcS_ii)
        /*0020*/ 	.word	0x00000000
.L_5:


//--------------------- .nv.compat                --------------------------
	.section	.nv.compat,"",@"SHT_CUDA_COMPAT_INFO"
	.align	4
        /*0000*/ 	.byte	0x02, 0x09, 0x00, 0x00, 0x02, 0x02, 0x01, 0x00, 0x02, 0x05, 0x05, 0x00, 0x03, 0x07, 0x01, 0x01
        /*0010*/ 	.byte	0x02, 0x03, 0x00, 0x00, 0x02, 0x06, 0x01, 0x00, 0x04, 0x0b, 0x08, 0x00, 0x09, 0x00, 0x00, 0x00
        /*0020*/ 	.byte	0x00, 0x00, 0x00, 0x00


//--------------------- .nv.info._Z7operatePcS_ii --------------------------
	.section	.nv.info._Z7operatePcS_ii,"",@"SHT_CUDA_INFO"
	.sectionflags	@""
	.align	4


	//----- nvinfo : EIATTR_CUDA_API_VERSION
	.align		4
        /*0000*/ 	.byte	0x04, 0x37
        /*0002*/ 	.short	(.L_7 - .L_6)
.L_6:
        /*0004*/ 	.word	0x00000082


	//----- nvinfo : EIATTR_KPARAM_INFO
	.align		4
.L_7:
        /*0008*/ 	.byte	0x04, 0x17
        /*000a*/ 	.short	(.L_9 - .L_8)
.L_8:
        /*000c*/ 	.word	0x00000000
        /*0010*/ 	.short	0x0003
        /*0012*/ 	.short	0x0014
        /*0014*/ 	.byte	0x00, 0xf0, 0x11, 0x00


	//----- nvinfo : EIATTR_KPARAM_INFO
	.align		4
.L_9:
        /*0018*/ 	.byte	0x04, 0x17
        /*001a*/ 	.short	(.L_11 - .L_10)
.L_10:
        /*001c*/ 	.word	0x00000000
        /*0020*/ 	.short	0x0002
        /*0022*/ 	.short	0x0010
        /*0024*/ 	.byte	0x00, 0xf0, 0x11, 0x00


	//----- nvinfo : EIATTR_KPARAM_INFO
	.align		4
.L_11:
        /*0028*/ 	.byte	0x04, 0x17
        /*002a*/ 	.short	(.L_13 - .L_12)
.L_12:
        /*002c*/ 	.word	0x00000000
        /*0030*/ 	.short	0x0001
        /*0032*/ 	.short	0x0008
        /*0034*/ 	.byte	0x00, 0xf5, 0x21, 0x00


	//----- nvinfo : EIATTR_KPARAM_INFO
	.align		4
.L_13:
        /*0038*/ 	.byte	0x04, 0x17
        /*003a*/ 	.short	(.L_15 - .L_14)
.L_14:
        /*003c*/ 	.word	0x00000000
        /*0040*/ 	.short	0x0000
        /*0042*/ 	.short	0x0000
        /*0044*/ 	.byte	0x00, 0xf5, 0x21, 0x00


	//----- nvinfo : EIATTR_SPARSE_MMA_MASK
	.align		4
.L_15:
        /*0048*/ 	.byte	0x03, 0x50
        /*004a*/ 	.short	0x0000


	//----- nvinfo : EIATTR_MAXREG_COUNT
	.align		4
        /*004c*/ 	.byte	0x03, 0x1b
        /*004e*/ 	.short	0x00ff


	//----- nvinfo : EIATTR_MERCURY_ISA_VERSION
	.align		4
        /*0050*/ 	.byte	0x03, 0x5f
        /*0052*/ 	.short	0x0101


	//----- nvinfo : EIATTR_VRC_CTA_INIT_COUNT
	.align		4
        /*0054*/ 	.byte	0x02, 0x4a
	.zero		1
	.zero		1


	//----- nvinfo : EIATTR_EXIT_INSTR_OFFSETS
	.align		4
        /*0058*/ 	.byte	0x04, 0x1c
        /*005a*/ 	.short	(.L_17 - .L_16)


	//   ....[0]....
.L_16:
        /*005c*/ 	.word	0x00000040


	//   ....[1]....
        /*0060*/ 	.word	0x000013b0


	//   ....[2]....
        /*0064*/ 	.word	0x00001ac0


	//   ....[3]....
        /*0068*/ 	.word	0x00001d70


	//   ....[4]....
        /*006c*/ 	.word	0x00001e50


	//----- nvinfo : EIATTR_CRS_STACK_SIZE
	.align		4
.L_17:
        /*0070*/ 	.byte	0x04, 0x1e
        /*0072*/ 	.short	(.L_19 - .L_18)
.L_18:
        /*0074*/ 	.word	0x00000000


	//----- nvinfo : EIATTR_CBANK_PARAM_SIZE
	.align		4
.L_19:
        /*0078*/ 	.byte	0x03, 0x19
        /*007a*/ 	.short	0x0018


	//----- nvinfo : EIATTR_PARAM_CBANK
	.align		4
        /*007c*/ 	.byte	0x04, 0x0a
        /*007e*/ 	.short	(.L_21 - .L_20)
	.align		4
.L_20:
        /*0080*/ 	.word	index@(.nv.constant0._Z7operatePcS_ii)
        /*0084*/ 	.short	0x0380
        /*0086*/ 	.short	0x0018


	//----- nvinfo : EIATTR_SW_WAR
	.align		4
.L_21:
        /*0088*/ 	.byte	0x04, 0x36
        /*008a*/ 	.short	(.L_23 - .L_22)
.L_22:
        /*008c*/ 	.word	0x00000008
.L_23:


//--------------------- .nv.callgraph             --------------------------
	.section	.nv.callgraph,"",@"SHT_CUDA_CALLGRAPH"
	.align	4
	.sectionentsize	8
	.align		4
        /*0000*/ 	.word	0x00000000
	.align		4
        /*0004*/ 	.word	0xffffffff
	.align		4
        /*0008*/ 	.word	0x00000000
	.align		4
        /*000c*/ 	.word	0xfffffffe
	.align		4
        /*0010*/ 	.word	0x00000000
	.align		4
        /*0014*/ 	.word	0xfffffffd
	.align		4
        /*0018*/ 	.word	0x00000000
	.align		4
        /*001c*/ 	.word	0xfffffffc


//--------------------- .text._Z7operatePcS_ii    --------------------------
	.section	.text._Z7operatePcS_ii,"ax",@progbits
	.align	128
        .global         _Z7operatePcS_ii
        .type           _Z7operatePcS_ii,@function
        .size           _Z7operatePcS_ii,(.L_x_14 - _Z7operatePcS_ii)
        .other          _Z7operatePcS_ii,@"STO_CUDA_ENTRY STV_DEFAULT"
_Z7operatePcS_ii:
.text._Z7operatePcS_ii:
[----:B------:R-:W-:Y:S01]  /*0000*/  LDC R1, c[0x0][0x37c] ;  /* 0x0000df00ff017b82 */ /* 0x000fe20000000800 */
[----:B------:R-:W0:Y:S02]  /*0010*/  LDCU UR6, c[0x0][0x390] ;  /* 0x00007200ff0677ac */ /* 0x000e240008000800 */
[----:B0-----:R-:W-:-:S06]  /*0020*/  UISETP.GE.AND UP0, UPT, UR6, 0x1, UPT ;  /* 0x000000010600788c */ /* 0x001fcc000bf06270 */
[----:B------:R-:W-:-:S13]  /*0030*/  PLOP3.LUT P0, PT, PT, PT, UP0, 0x80, 0x8 ;  /* 0x000000000008781c */ /* 0x000fda0003f0f008 */
[----:B------:R-:W-:Y:S05]  /*0040*/  @!P0 EXIT ;  /* 0x000000000000894d */ /* 0x000fea0003800000 */
[----:B------:R-:W0:Y:S01]  /*0050*/  S2R R12, SR_TID.X ;  /* 0x00000000000c7919 */ /* 0x000e220000002100 */
[----:B------:R-:W0:Y:S01]  /*0060*/  LDCU.64 UR4, c[0x0][0x380] ;  /* 0x00007000ff0477ac */ /* 0x000e220008000a00 */
[----:B------:R-:W1:Y:S01]  /*0070*/  LDCU UR7, c[0x0][0x390] ;  /* 0x00007200ff0777ac */ /* 0x000e620008000800 */
[----:B------:R-:W-:Y:S01]  /*0080*/  UISETP.GE.U32.AND UP0, UPT, UR6, 0x10, UPT ;  /* 0x000000100600788c */ /* 0x000fe2000bf06070 */
[----:B------:R-:W2:Y:S01]  /*0090*/  LDCU.64 UR22, c[0x0][0x358] ;  /* 0x00006b00ff1677ac */ /* 0x000ea20008000a00 */
[----:B-1----:R-:W-:Y:S01]  /*00a0*/  IMAD.U32 R3, RZ, RZ, UR7 ;  /* 0x00000007ff037e24 */ /* 0x002fe2000f8e00ff */
[----:B0-----:R-:W-:-:S05]  /*00b0*/  IADD3 R16, P0, PT, R12, UR4, RZ ;  /* 0x000000040c107c10 */ /* 0x001fca000ff1e0ff */
[----:B------:R-:W-:Y:S01]  /*00c0*/  IMAD.X R17, RZ, RZ, UR5, P0 ;  /* 0x00000005ff117e24 */ /* 0x000fe200080e06ff */
[----:B--2---:R-:W-:Y:S07]  /*00d0*/  BRA.U !UP0, `(.L_x_0) ;  /* 0x0000001108ac7547 */ /* 0x004fee000b800000 */
[----:B------:R-:W-:Y:S02]  /*00e0*/  UIADD3 UR8, UPT, UPT, UR6, -0x7, URZ ;  /* 0xfffffff906087890 */ /* 0x000fe4000fffe0ff */
[----:B------:R-:W-:Y:S01]  /*00f0*/  VIADD R0, R12, UR6 ;  /* 0x000000060c007c36 */ /* 0x000fe20008000000 */
[----:B------:R-:W-:Y:S02]  /*0100*/  UIADD3 UR9, UPT, UPT, UR6, -0xe, URZ ;  /* 0xfffffff206097890 */ /* 0x000fe4000fffe0ff */
[----:B------:R-:W-:Y:S02]  /*0110*/  UIADD3 UR10, UPT, UPT, UR6, -0xc, URZ ;  /* 0xfffffff4060a7890 */ /* 0x000fe4000fffe0ff */
[----:B------:R-:W-:Y:S01]  /*0120*/  UIADD3 UR11, UPT, UPT, UR6, -0xa, URZ ;  /* 0xfffffff6060b7890 */ /* 0x000fe2000fffe0ff */
[----:B------:R-:W-:Y:S01]  /*0130*/  IMAD.U32 R2, RZ, RZ, UR8 ;  /* 0x00000008ff027e24 */ /* 0x000fe2000f8e00ff */
        /* <DEDUP_REMOVED lines=10> */
[----:B------:R-:W-:Y:S01]  /*01e0*/  ULOP3.LUT UR4, UR6, 0x7ffffff0, URZ, 0xc0, !UPT ;  /* 0x7ffffff006047892 */ /* 0x000fe2000f8ec0ff */
[----:B------:R-:W-:Y:S01]  /*01f0*/  IMAD.U32 R9, RZ, RZ, UR14 ;  /* 0x0000000eff097e24 */ /* 0x000fe2000f8e00ff */
[----:B------:R-:W-:Y:S01]  /*0200*/  UIADD3 UR17, UPT, UPT, UR6, -0xd, URZ ;  /* 0xfffffff306117890 */ /* 0x000fe2000fffe0ff */
[----:B------:R-:W-:Y:S01]  /*0210*/  IMAD.U32 R8, RZ, RZ, UR15 ;  /* 0x0000000fff087e24 */ /* 0x000fe2000f8e00ff */
[----:B------:R-:W-:Y:S01]  /*0220*/  UIADD3 UR18, UPT, UPT, UR6, -0xb, URZ ;  /* 0xfffffff506127890 */ /* 0x000fe2000fffe0ff */
[----:B------:R-:W-:Y:S01]  /*0230*/  IMAD.U32 R10, RZ, RZ, UR16 ;  /* 0x00000010ff0a7e24 */ /* 0x000fe2000f8e00ff */
[----:B------:R-:W-:-:S02]  /*0240*/  UIADD3 UR19, UPT, UPT, UR6, -0x4, URZ ;  /* 0xfffffffc06137890 */ /* 0x000fc4000fffe0ff */
[----:B------:R-:W-:Y:S02]  /*0250*/  UIADD3 UR20, UPT, UPT, UR6, -0x2, URZ ;  /* 0xfffffffe06147890 */ /* 0x000fe4000fffe0ff */
[----:B------:R-:W-:Y:S02]  /*0260*/  ULEA UR5, UR6, 0xffffff78, 0x4 ;  /* 0xffffff7806057891 */ /* 0x000fe4000f8e20ff */
[----:B------:R-:W-:Y:S01]  /*0270*/  UIADD3 UR6, UPT, UPT, -UR4, URZ, URZ ;  /* 0x000000ff04067290 */ /* 0x000fe2000fffe1ff */
[----:B------:R-:W0:Y:S01]  /*0280*/  LDCU UR21, c[0x0][0x394] ;  /* 0x00007280ff1577ac */ /* 0x000e220008000800 */
[----:B------:R-:W1:Y:S01]  /*0290*/  LDCU.64 UR24, c[0x0][0x388] ;  /* 0x00007100ff1877ac */ /* 0x000e620008000a00 */
[----:B------:R-:W-:-:S09]  /*02a0*/  UMOV UR4, UR7 ;  /* 0x0000000700047c82 */ /* 0x000fd20008000000 */
.L_x_9:
[----:B0-----:R-:W-:-:S13]  /*02b0*/  ISETP.GE.AND P0, PT, R12, UR21, PT ;  /* 0x000000150c007c0c */ /* 0x001fda000bf06270 */
[----:B--2---:R-:W2:Y:S01]  /*02c0*/  @!P0 LDG.E.U8 R11, desc[UR22][R16.64] ;  /* 0x00000016100b8981 */ /* 0x004ea2000c1e1100 */
[----:B-1-3--:R-:W0:Y:S01]  /*02d0*/  @!P0 LDC.64 R14, c[0x0][0x388] ;  /* 0x0000e200ff0e8b82 */ /* 0x00ae220000000a00 */
[----:B------:R-:W-:-:S04]  /*02e0*/  IADD3 R21, PT, PT, R2, 0x7, R12 ;  /* 0x0000000702157810 */ /* 0x000fc80007ffe00c */
[----:B------:R-:W-:Y:S02]  /*02f0*/  ISETP.GE.AND P1, PT, R21, UR21, PT ;  /* 0x0000001515007c0c */ /* 0x000fe4000bf26270 */
[----:B0-----:R-:W-:-:S04]  /*0300*/  @!P0 IADD3 R18, P2, PT, R12, R14, RZ ;  /* 0x0000000e0c128210 */ /* 0x001fc80007f5e0ff */
[----:B------:R-:W-:-:S07]  /*0310*/  @!P0 LEA.HI.X.SX32 R19, R12, R15, 0x1, P2 ;  /* 0x0000000f0c138211 */ /* 0x000fce00010f0eff */
[----:B------:R-:W0:Y:S01]  /*0320*/  @!P1 LDC.64 R12, c[0x0][0x388] ;  /* 0x0000e200ff0c9b82 */ /* 0x000e220000000a00 */
[----:B--2---:R2:W-:Y:S04]  /*0330*/  @!P0 STG.E.U8 desc[UR22][R18.64], R11 ;  /* 0x0000000b12008986 */ /* 0x0045e8000c101116 */
[----:B------:R-:W3:Y:S01]  /*0340*/  @!P1 LDG.E.U8 R23, desc[UR22][R16.64] ;  /* 0x0000001610179981 */ /* 0x000ee2000c1e1100 */
[----:B------:R-:W-:Y:S02]  /*0350*/  IADD3 R25, PT, PT, R2, 0x6, R21 ;  /* 0x0000000602197810 */ /* 0x000fe40007ffe015 */
[----:B0-----:R-:W-:Y:S02]  /*0360*/  @!P1 IADD3 R20, P2, PT, R21, R12, RZ ;  /* 0x0000000c15149210 */ /* 0x001fe40007f5e0ff */
[----:B------:R-:W-:-:S02]  /*0370*/  ISETP.GE.AND P0, PT, R25, UR21, PT ;  /* 0x0000001519007c0c */ /* 0x000fc4000bf06270 */
[----:B------:R-:W-:-:S11]  /*0380*/  @!P1 LEA.HI.X.SX32 R21, R21, R13, 0x1, P2 ;  /* 0x0000000d15159211 */ /* 0x000fd600010f0eff */
[----:B------:R-:W0:Y:S01]  /*0390*/  @!P0 LDC.64 R14, c[0x0][0x388] ;  /* 0x0000e200ff0e8b82 */ /* 0x000e220000000a00 */
[----:B---3--:R3:W-:Y:S04]  /*03a0*/  @!P1 STG.E.U8 desc[UR22][R20.64], R23 ;  /* 0x0000001714009986 */ /* 0x0087e8000c101116 */
[----:B------:R-:W4:Y:S01]  /*03b0*/  @!P0 LDG.E.U8 R13, desc[UR22][R16.64] ;  /* 0x00000016100d8981 */ /* 0x000f22000c1e1100 */
[----:B------:R-:W-:Y:S01]  /*03c0*/  USHF.R.S32.HI UR7, URZ, 0x1f, UR4 ;  /* 0x0000001fff077899 */ /* 0x000fe20008011404 */
[----:B------:R-:W-:Y:S02]  /*03d0*/  IADD3 R25, PT, PT, R2, 0x5, R25 ;  /* 0x0000000502197810 */ /* 0x000fe40007ffe019 */
[----:B--2---:R-:W-:Y:S02]  /*03e0*/  IADD3 R11, P2, PT, R0, UR4, RZ ;  /* 0x00000004000b7c10 */ /* 0x004fe4000ff5e0ff */
[----:B------:R-:W-:-:S02]  /*03f0*/  ISETP.GE.AND P1, PT, R25, UR21, PT ;  /* 0x0000001519007c0c */ /* 0x000fc4000bf26270 */
[----:B------:R-:W-:Y:S02]  /*0400*/  LEA.HI.X.SX32 R12, R0, UR7, 0x1, P2 ;  /* 0x00000007000c7c11 */ /* 0x000fe400090f0eff */
[----:B0-----:R-:W-:-:S05]  /*0410*/  @!P0 IADD3 R18, P2, PT, R11, R14, RZ ;  /* 0x0000000e0b128210 */ /* 0x001fca0007f5e0ff */
[----:B------:R-:W-:-:S04]  /*0420*/  @!P0 IMAD.X R19, R12, 0x1, R15, P2 ;  /* 0x000000010c138824 */ /* 0x000fc800010e060f */
[----:B------:R-:W0:Y:S01]  /*0430*/  @!P1 LDC.64 R14, c[0x0][0x388] ;  /* 0x0000e200ff0e9b82 */ /* 0x000e220000000a00 */
[----:B----4-:R2:W-:Y:S04]  /*0440*/  @!P0 STG.E.U8 desc[UR22][R18.64+-0x1], R13 ;  /* 0xffffff0d12008986 */ /* 0x0105e8000c101116 */
[----:B---3--:R-:W3:Y:S01]  /*0450*/  @!P1 LDG.E.U8 R23, desc[UR22][R16.64] ;  /* 0x0000001610179981 */ /* 0x008ee2000c1e1100 */
[----:B------:R-:W-:Y:S01]  /*0460*/  IADD3 R27, PT, PT, R2, 0x4, R25 ;  /* 0x00000004021b7810 */ /* 0x000fe20007ffe019 */
[----:B------:R-:W-:Y:S02]  /*0470*/  USHF.R.S32.HI UR9, URZ, 0x1f, UR20 ;  /* 0x0000001fff097899 */ /* 0x000fe40008011414 */
[----:B0-----:R-:W-:Y:S02]  /*0480*/  @!P1 IADD3 R20, P2, P3, R11, UR20, R14 ;  /* 0x000000140b149c10 */ /* 0x001fe4000fb5e00e */
[----:B------:R-:W-:-:S02]  /*0490*/  ISETP.GE.AND P0, PT, R27, UR21, PT ;  /* 0x000000151b007c0c */ /* 0x000fc4000bf06270 */
[----:B------:R-:W-:-:S11]  /*04a0*/  @!P1 IADD3.X R21, PT, PT, R12, UR9, R15, P2, P3 ;  /* 0x000000090c159c10 */ /* 0x000fd600097e640f */
[----:B------:R-:W0:Y:S01]  /*04b0*/  @!P0 LDC.64 R14, c[0x0][0x388] ;  /* 0x0000e200ff0e8b82 */ /* 0x000e220000000a00 */
[----:B---3--:R3:W-:Y:S04]  /*04c0*/  @!P1 STG.E.U8 desc[UR22][R20.64+-0x1], R23 ;  /* 0xffffff1714009986 */ /* 0x0087e8000c101116 */
[----:B------:R-:W4:Y:S01]  /*04d0*/  @!P0 LDG.E.U8 R25, desc[UR22][R16.64] ;  /* 0x0000001610198981 */ /* 0x000f22000c1e1100 */
[----:B------:R-:W-:Y:S02]  /*04e0*/  IADD3 R29, PT, PT, R2, 0x3, R27 ;  /* 0x00000003021d7810 */ /* 0x000fe40007ffe01b */
[----:B--2---:R-:W-:Y:S02]  /*04f0*/  @!P0 IADD3 R19, P2, P3, R10, UR20, R11 ;  /* 0x000000140a138c10 */ /* 0x004fe4000fb5e00b */
[----:B------:R-:W-:-:S02]  /*0500*/  SHF.R.S32.HI R13, RZ, 0x1f, R10 ;  /* 0x0000001fff0d7819 */ /* 0x000fc4000001140a */
[----:B------:R-:W-:Y:S02]  /*0510*/  ISETP.GE.AND P1, PT, R29, UR21, PT ;  /* 0x000000151d007c0c */ /* 0x000fe4000bf26270 */
[----:B0-----:R-:W-:Y:S02]  /*0520*/  @!P0 IADD3 R18, P4, PT, R19, R14, RZ ;  /* 0x0000000e13128210 */ /* 0x001fe40007f9e0ff */
[----:B------:R-:W-:-:S05]  /*0530*/  @!P0 IADD3.X R14, PT, PT, R13, UR9, R12, P2, P3 ;  /* 0x000000090d0e8c10 */ /* 0x000fca00097e640c */
[----:B------:R-:W-:-:S04]  /*0540*/  @!P0 IMAD.X R19, R14, 0x1, R15, P4 ;  /* 0x000000010e138824 */ /* 0x000fc800020e060f */
[----:B------:R-:W0:Y:S01]  /*0550*/  @!P1 LDC.64 R14, c[0x0][0x388] ;  /* 0x0000e200ff0e9b82 */ /* 0x000e220000000a00 */
[----:B----4-:R2:W-:Y:S04]  /*0560*/  @!P0 STG.E.U8 desc[UR22][R18.64+-0x1], R25 ;  /* 0xffffff1912008986 */ /* 0x0105e8000c101116 */
[----:B------:R-:W4:Y:S01]  /*0570*/  @!P1 LDG.E.U8 R27, desc[UR22][R16.64] ;  /* 0x00000016101b9981 */ /* 0x000f22000c1e1100 */
[----:B---3--:R-:W-:Y:S01]  /*0580*/  IADD3 R23, PT, PT, R2, 0x2, R29 ;  /* 0x0000000202177810 */ /* 0x008fe20007ffe01d */
[----:B------:R-:W-:Y:S01]  /*0590*/  USHF.R.S32.HI UR8, URZ, 0x1f, UR19 ;  /* 0x0000001fff087899 */ /* 0x000fe20008011413 */
[----:B------:R-:W-:Y:S02]  /*05a0*/  @!P1 IADD3 R21, P4, P5, R10, UR20, R11 ;  /* 0x000000140a159c10 */ /* 0x000fe4000fd9e00b */
[----:B------:R-:W-:-:S02]  /*05b0*/  ISETP.GE.AND P2, PT, R23, UR21, PT ;  /* 0x0000001517007c0c */ /* 0x000fc4000bf46270 */
[----:B0-----:R-:W-:Y:S02]  /*05c0*/  @!P1 IADD3 R20, P0, P3, R21, UR19, R14 ;  /* 0x0000001315149c10 */ /* 0x001fe4000fb1e00e */
[----:B------:R-:W-:-:S04]  /*05d0*/  @!P1 IADD3.X R14, PT, PT, R13, UR9, R12, P4, P5 ;  /* 0x000000090d0e9c10 */ /* 0x000fc8000a7ea40c */
[----:B------:R-:W-:-:S05]  /*05e0*/  @!P1 IADD3.X R21, PT, PT, R14, UR8, R15, P0, P3 ;  /* 0x000000080e159c10 */ /* 0x000fca00087e640f */
[----:B------:R-:W0:Y:S01]  /*05f0*/  @!P2 LDC.64 R14, c[0x0][0x388] ;  /* 0x0000e200ff0eab82 */ /* 0x000e220000000a00 */
[----:B----4-:R3:W-:Y:S04]  /*0600*/  @!P1 STG.E.U8 desc[UR22][R20.64+-0x1], R27 ;  /* 0xffffff1b14009986 */ /* 0x0107e8000c101116 */
[----:B------:R-:W4:Y:S01]  /*0610*/  @!P2 LDG.E.U8 R29, desc[UR22][R16.64] ;  /* 0x00000016101da981 */ /* 0x000f22000c1e1100 */
[----:B--2---:R-:W-:Y:S02]  /*0620*/  @!P2 IADD3 R25, P0, P4, R10, UR20, R11 ;  /* 0x000000140a19ac10 */ /* 0x004fe4000fc1e00b */
[----:B------:R-:W-:Y:S02]  /*0630*/  IADD3 R19, PT, PT, R2, 0x1, R23 ;  /* 0x0000000102137810 */ /* 0x000fe40007ffe017 */
[----:B------:R-:W-:-:S02]  /*0640*/  @!P2 IADD3 R23, P1, P3, R8, UR19, R25 ;  /* 0x000000130817ac10 */ /* 0x000fc4000fb3e019 */
[----:B------:R-:W-:Y:S02]  /*0650*/  SHF.R.S32.HI R18, RZ, 0x1f, R8 ;  /* 0x0000001fff127819 */ /* 0x000fe40000011408 */
[----:B------:R-:W-:Y:S02]  /*0660*/  @!P2 IADD3.X R25, PT, PT, R13, UR9, R12, P0, P4 ;  /* 0x000000090d19ac10 */ /* 0x000fe400087e840c */
[----:B------:R-:W-:Y:S02]  /*0670*/  ISETP.GE.AND P0, PT, R19, UR21, PT ;  /* 0x0000001513007c0c */ /* 0x000fe4000bf06270 */
[----:B0-----:R-:W-:Y:S02]  /*0680*/  @!P2 IADD3 R22, P4, PT, R23, R14, RZ ;  /* 0x0000000e1716a210 */ /* 0x001fe40007f9e0ff */
[----:B------:R-:W-:-:S05]  /*0690*/  @!P2 IADD3.X R14, PT, PT, R18, UR8, R25, P1, P3 ;  /* 0x00000008120eac10 */ /* 0x000fca0008fe6419 */
[----:B------:R-:W-:-:S04]  /*06a0*/  @!P2 IMAD.X R23, R14, 0x1, R15, P4 ;  /* 0x000000010e17a824 */ /* 0x000fc800020e060f */
[----:B------:R-:W0:Y:S01]  /*06b0*/  @!P0 LDC.64 R14, c[0x0][0x388] ;  /* 0x0000e200ff0e8b82 */ /* 0x000e220000000a00 */
[----:B----4-:R2:W-:Y:S04]  /*06c0*/  @!P2 STG.E.U8 desc[UR22][R22.64+-0x1], R29 ;  /* 0xffffff1d1600a986 */ /* 0x0105e8000c101116 */
[----:B---3--:R-:W3:Y:S01]  /*06d0*/  @!P0 LDG.E.U8 R27, desc[UR22][R16.64] ;  /* 0x00000016101b8981 */ /* 0x008ee2000c1e1100 */
[----:B------:R-:W-:Y:S01]  /*06e0*/  @!P0 IADD3 R21, P1, P4, R10, UR20, R11 ;  /* 0x000000140a158c10 */ /* 0x000fe2000fc3e00b */
[----:B------:R-:W-:-:S03]  /*06f0*/  IMAD.IADD R25, R19, 0x1, R2 ;  /* 0x0000000113197824 */ /* 0x000fc600078e0202 */
[----:B------:R-:W-:Y:S02]  /*0700*/  @!P0 IADD3 R21, P2, P3, R8, UR19, R21 ;  /* 0x0000001308158c10 */ /* 0x000fe4000fb5e015 */
[----:B------:R-:W-:Y:S02]  /*0710*/  @!P0 IADD3.X R19, PT, PT, R13, UR9, R12, P1, P4 ;  /* 0x000000090d138c10 */ /* 0x000fe40008fe840c */
[----:B------:R-:W-:Y:S02]  /*0720*/  ISETP.GE.AND P1, PT, R25, UR21, PT ;  /* 0x0000001519007c0c */ /* 0x000fe4000bf26270 */
[--C-:B0-----:R-:W-:Y:S02]  /*0730*/  @!P0 IADD3 R20, P4, P5, R21, R14, R9.reuse ;  /* 0x0000000e15148210 */ /* 0x101fe40007d9e009 */
[----:B------:R-:W-:Y:S02]  /*0740*/  @!P0 SHF.R.S32.HI R14, RZ, 0x1f, R9 ;  /* 0x0000001fff0e8819 */ /* 0x000fe40000011409 */
[----:B------:R-:W-:-:S04]  /*0750*/  @!P0 IADD3.X R19, PT, PT, R18, UR8, R19, P2, P3 ;  /* 0x0000000812138c10 */ /* 0x000fc800097e6413 */
[----:B------:R-:W-:-:S03]  /*0760*/  @!P0 IADD3.X R21, PT, PT, R19, R15, R14, P4, P5 ;  /* 0x0000000f13158210 */ /* 0x000fc600027ea40e */
[----:B------:R-:W0:Y:S02]  /*0770*/  @!P1 LDC.64 R14, c[0x0][0x388] ;  /* 0x0000e200ff0e9b82 */ /* 0x000e240000000a00 */
[----:B---3--:R0:W-:Y:S04]  /*0780*/  @!P0 STG.E.U8 desc[UR22][R20.64+-0x1], R27 ;  /* 0xffffff1b14008986 */ /* 0x0081e8000c101116 */
[----:B--2---:R-:W2:Y:S01]  /*0790*/  @!P1 LDG.E.U8 R23, desc[UR22][R16.64] ;  /* 0x0000001610179981 */ /* 0x004ea2000c1e1100 */
[----:B------:R-:W-:Y:S02]  /*07a0*/  @!P1 IADD3 R19, P0, P2, R10, UR20, R11 ;  /* 0x000000140a139c10 */ /* 0x000fe4000fa1e00b */
[----:B------:R-:W-:Y:S02]  /*07b0*/  IADD3 R25, PT, PT, R2, -0x1, R25 ;  /* 0xffffffff02197810 */ /* 0x000fe40007ffe019 */
[----:B------:R-:W-:-:S02]  /*07c0*/  @!P1 IADD3 R22, P3, P4, R8, UR19, R19 ;  /* 0x0000001308169c10 */ /* 0x000fc4000fc7e013 */
[----:B------:R-:W-:Y:S02]  /*07d0*/  @!P1 IADD3.X R29, PT, PT, R13, UR9, R12, P0, P2 ;  /* 0x000000090d1d9c10 */ /* 0x000fe400087e440c */
[----:B------:R-:W-:Y:S02]  /*07e0*/  SHF.R.S32.HI R19, RZ, 0x1f, R2 ;  /* 0x0000001fff137819 */ /* 0x000fe40000011402 */
[----:B------:R-:W-:Y:S02]  /*07f0*/  @!P1 IADD3.X R24, PT, PT, R18, UR8, R29, P3, P4 ;  /* 0x0000000812189c10 */ /* 0x000fe40009fe841d */
[--C-:B------:R-:W-:Y:S02]  /*0800*/  @!P1 SHF.R.S32.HI R26, RZ, 0x1f, R9.reuse ;  /* 0x0000001fff1a9819 */ /* 0x100fe40000011409 */
[----:B------:R-:W-:Y:S02]  /*0810*/  @!P1 IADD3 R29, P2, P3, R2, R22, R9 ;  /* 0x00000016021d9210 */ /* 0x000fe40007b5e009 */
[----:B------:R-:W-:-:S02]  /*0820*/  ISETP.GE.AND P0, PT, R25, UR21, PT ;  /* 0x0000001519007c0c */ /* 0x000fc4000bf06270 */
[----:B------:R-:W-:Y:S02]  /*0830*/  @!P1 IADD3.X R22, PT, PT, R19, R24, R26, P2, P3 ;  /* 0x0000001813169210 */ /* 0x000fe400017e641a */
[----:B0-----:R-:W-:-:S05]  /*0840*/  @!P1 IADD3 R20, P2, PT, R29, R14, RZ ;  /* 0x0000000e1d149210 */ /* 0x001fca0007f5e0ff */
[----:B------:R-:W-:-:S04]  /*0850*/  @!P1 IMAD.X R21, R22, 0x1, R15, P2 ;  /* 0x0000000116159824 */ /* 0x000fc800010e060f */
[----:B------:R-:W0:Y:S01]  /*0860*/  @!P0 LDC.64 R14, c[0x0][0x388] ;  /* 0x0000e200ff0e8b82 */ /* 0x000e220000000a00 */
[----:B--2---:R0:W-:Y:S04]  /*0870*/  @!P1 STG.E.U8 desc[UR22][R20.64+-0x1], R23 ;  /* 0xffffff1714009986 */ /* 0x0041e8000c101116 */
[----:B------:R-:W2:Y:S01]  /*0880*/  @!P0 LDG.E.U8 R27, desc[UR22][R16.64] ;  /* 0x00000016101b8981 */ /* 0x000ea2000c1e1100 */
[----:B------:R-:W-:Y:S02]  /*0890*/  @!P0 IADD3 R29, P1, P2, R10, UR20, R11 ;  /* 0x000000140a1d8c10 */ /* 0x000fe4000fa3e00b */
[----:B------:R-:W-:Y:S02]  /*08a0*/  @!P0 SHF.R.S32.HI R26, RZ, 0x1f, R9 ;  /* 0x0000001fff1a8819 */ /* 0x000fe40000011409 */
[----:B------:R-:W-:-:S02]  /*08b0*/  @!P0 IADD3 R22, P3, P4, R8, UR19, R29 ;  /* 0x0000001308168c10 */ /* 0x000fc4000fc7e01d */
[----:B------:R-:W-:Y:S02]  /*08c0*/  @!P0 IADD3.X R29, PT, PT, R13, UR9, R12, P1, P2 ;  /* 0x000000090d1d8c10 */ /* 0x000fe40008fe440c */
[----:B------:R-:W-:Y:S02]  /*08d0*/  @!P0 IADD3 R22, P1, P2, R2, R22, R9 ;  /* 0x0000001602168210 */ /* 0x000fe40007a3e009 */
[----:B------:R-:W-:Y:S02]  /*08e0*/  @!P0 IADD3.X R24, PT, PT, R18, UR8, R29, P3, P4 ;  /* 0x0000000812188c10 */ /* 0x000fe40009fe841d */
[----:B------:R-:W-:Y:S02]  /*08f0*/  IADD3 R25, PT, PT, R2, -0x2, R25 ;  /* 0xfffffffe02197810 */ /* 0x000fe40007ffe019 */
[----:B------:R-:W-:Y:S02]  /*0900*/  @!P0 IADD3.X R24, PT, PT, R19, R24, R26, P1, P2 ;  /* 0x0000001813188210 */ /* 0x000fe40000fe441a */
[----:B------:R-:W-:-:S02]  /*0910*/  ISETP.GE.AND P1, PT, R25, UR21, PT ;  /* 0x0000001519007c0c */ /* 0x000fc4000bf26270 */
[--C-:B0-----:R-:W-:Y:S02]  /*0920*/  @!P0 IADD3 R20, P2, P3, R22, R14, R7.reuse ;  /* 0x0000000e16148210 */ /* 0x101fe40007b5e007 */
[----:B------:R-:W-:-:S04]  /*0930*/  @!P0 SHF.R.S32.HI R14, RZ, 0x1f, R7 ;  /* 0x0000001fff0e8819 */ /* 0x000fc80000011407 */
[----:B------:R-:W-:-:S05]  /*0940*/  @!P0 IADD3.X R21, PT, PT, R24, R15, R14, P2, P3 ;  /* 0x0000000f18158210 */ /* 0x000fca00017e640e */
[----:B------:R-:W0:Y:S01]  /*0950*/  @!P1 LDC.64 R14, c[0x0][0x388] ;  /* 0x0000e200ff0e9b82 */ /* 0x000e220000000a00 */
[----:B--2---:R2:W-:Y:S04]  /*0960*/  @!P0 STG.E.U8 desc[UR22][R20.64+-0x1], R27 ;  /* 0xffffff1b14008986 */ /* 0x0045e8000c101116 */
[----:B------:R-:W3:Y:S01]  /*0970*/  @!P1 LDG.E.U8 R23, desc[UR22][R16.64] ;  /* 0x0000001610179981 */ /* 0x000ee2000c1e1100 */
        /* <DEDUP_REMOVED lines=8> */
[----:B------:R-:W-:-:S02]  /*0a00*/  @!P1 SHF.R.S32.HI R24, RZ, 0x1f, R7 ;  /* 0x0000001fff189819 */ /* 0x000fc40000011407 */
[----:B--2---:R-:W-:Y:S02]  /*0a10*/  @!P1 IADD3 R21, P2, P3, R6, R22, R7 ;  /* 0x0000001606159210 */ /* 0x004fe40007b5e007 */
[----:B------:R-:W-:Y:S02]  /*0a20*/  @!P1 SHF.R.S32.HI R20, RZ, 0x1f, R6 ;  /* 0x0000001fff149819 */ /* 0x000fe40000011406 */
[----:B------:R-:W-:Y:S02]  /*0a30*/  ISETP.GE.AND P0, PT, R25, UR21, PT ;  /* 0x0000001519007c0c */ /* 0x000fe4000bf06270 */
[----:B------:R-:W-:Y:S02]  /*0a40*/  @!P1 IADD3.X R22, PT, PT, R20, R29, R24, P2, P3 ;  /* 0x0000001d14169210 */ /* 0x000fe400017e6418 */
[----:B0-----:R-:W-:-:S05]  /*0a50*/  @!P1 IADD3 R20, P2, PT, R21, R14, RZ ;  /* 0x0000000e15149210 */ /* 0x001fca0007f5e0ff */
[----:B------:R-:W-:-:S04]  /*0a60*/  @!P1 IMAD.X R21, R22, 0x1, R15, P2 ;  /* 0x0000000116159824 */ /* 0x000fc800010e060f */
[----:B------:R-:W0:Y:S01]  /*0a70*/  @!P0 LDC.64 R14, c[0x0][0x388] ;  /* 0x0000e200ff0e8b82 */ /* 0x000e220000000a00 */
[----:B---3--:R2:W-:Y:S04]  /*0a80*/  @!P1 STG.E.U8 desc[UR22][R20.64+-0x1], R23 ;  /* 0xffffff1714009986 */ /* 0x0085e8000c101116 */
[----:B------:R-:W3:Y:S01]  /*0a90*/  @!P0 LDG.E.U8 R27, desc[UR22][R16.64] ;  /* 0x00000016101b8981 */ /* 0x000ee2000c1e1100 */
[----:B------:R-:W-:Y:S01]  /*0aa0*/  @!P0 IADD3 R29, P1, P2, R10, UR20, R11 ;  /* 0x000000140a1d8c10 */ /* 0x000fe2000fa3e00b */
[----:B------:R-:W-:Y:S01]  /*0ab0*/  BSSY.RECONVERGENT B0, `(.L_x_1) ;  /* 0x000002b000007945 */ /* 0x000fe20003800200 */
[----:B------:R-:W-:Y:S02]  /*0ac0*/  @!P0 SHF.R.S32.HI R26, RZ, 0x1f, R9 ;  /* 0x0000001fff1a8819 */ /* 0x000fe40000011409 */
[----:B------:R-:W-:-:S02]  /*0ad0*/  @!P0 IADD3 R22, P3, P4, R8, UR19, R29 ;  /* 0x0000001308168c10 */ /* 0x000fc4000fc7e01d */
[----:B------:R-:W-:Y:S02]  /*0ae0*/  @!P0 IADD3.X R29, PT, PT, R13, UR9, R12, P1, P2 ;  /* 0x000000090d1d8c10 */ /* 0x000fe40008fe440c */
[----:B------:R-:W-:Y:S02]  /*0af0*/  @!P0 IADD3 R22, P1, P2, R2, R22, R9 ;  /* 0x0000001602168210 */ /* 0x000fe40007a3e009 */
[----:B------:R-:W-:Y:S02]  /*0b00*/  @!P0 IADD3.X R24, PT, PT, R18, UR8, R29, P3, P4 ;  /* 0x0000000812188c10 */ /* 0x000fe40009fe841d */
[--C-:B------:R-:W-:Y:S02]  /*0b10*/  @!P0 SHF.R.S32.HI R29, RZ, 0x1f, R7.reuse ;  /* 0x0000001fff1d8819 */ /* 0x100fe40000011407 */
[----:B------:R-:W-:Y:S02]  /*0b20*/  @!P0 IADD3.X R24, PT, PT, R19, R24, R26, P1, P2 ;  /* 0x0000001813188210 */ /* 0x000fe40000fe441a */
[----:B------:R-:W-:-:S02]  /*0b30*/  @!P0 IADD3 R22, P1, P2, R6, R22, R7 ;  /* 0x0000001606168210 */ /* 0x000fc40007a3e007 */
[----:B--2---:R-:W-:Y:S02]  /*0b40*/  @!P0 SHF.R.S32.HI R20, RZ, 0x1f, R6 ;  /* 0x0000001fff148819 */ /* 0x004fe40000011406 */
[----:B0-----:R-:W-:Y:S02]  /*0b50*/  @!P0 IADD3 R14, P5, P6, R22, R14, R5 ;  /* 0x0000000e160e8210 */ /* 0x001fe40007ebe005 */
[----:B------:R-:W-:Y:S02]  /*0b60*/  @!P0 IADD3.X R24, PT, PT, R20, R24, R29, P1, P2 ;  /* 0x0000001814188210 */ /* 0x000fe40000fe441d */
[----:B------:R-:W-:Y:S02]  /*0b70*/  @!P0 SHF.R.S32.HI R20, RZ, 0x1f, R5 ;  /* 0x0000001fff148819 */ /* 0x000fe40000011405 */
[----:B------:R-:W-:Y:S02]  /*0b80*/  IADD3 R25, PT, PT, R2, -0x4, R25 ;  /* 0xfffffffc02197810 */ /* 0x000fe40007ffe019 */
[----:B------:R-:W-:-:S02]  /*0b90*/  @!P0 IADD3.X R15, PT, PT, R24, R15, R20, P5, P6 ;  /* 0x0000000f180f8210 */ /* 0x000fc40002fec414 */
[----:B------:R-:W-:Y:S02]  /*0ba0*/  ISETP.GE.AND P4, PT, R25, UR21, PT ;  /* 0x0000001519007c0c */ /* 0x000fe4000bf86270 */
[----:B------:R-:W-:-:S04]  /*0bb0*/  IADD3 R21, PT, PT, R2, -0x5, R25 ;  /* 0xfffffffb02157810 */ /* 0x000fc80007ffe019 */
[C---:B------:R-:W-:Y:S02]  /*0bc0*/  IADD3 R23, PT, PT, R2.reuse, -0x6, R21 ;  /* 0xfffffffa02177810 */ /* 0x040fe40007ffe015 */
[----:B------:R-:W-:Y:S02]  /*0bd0*/  ISETP.GE.AND P1, PT, R21, UR21, PT ;  /* 0x0000001515007c0c */ /* 0x000fe4000bf26270 */
[----:B------:R-:W-:Y:S02]  /*0be0*/  IADD3 R21, PT, PT, R2, -0x7, R23 ;  /* 0xfffffff902157810 */ /* 0x000fe40007ffe017 */
[----:B------:R-:W-:Y:S02]  /*0bf0*/  ISETP.GE.AND P2, PT, R23, UR21, PT ;  /* 0x0000001517007c0c */ /* 0x000fe4000bf46270 */
[----:B------:R-:W-:Y:S01]  /*0c00*/  ISETP.GE.AND P3, PT, R21, UR21, PT ;  /* 0x0000001515007c0c */ /* 0x000fe2000bf66270 */
[----:B---3--:R0:W-:Y:S01]  /*0c10*/  @!P0 STG.E.U8 desc[UR22][R14.64+-0x1], R27 ;  /* 0xffffff1b0e008986 */ /* 0x0081e2000c101116 */
[----:B------:R-:W-:Y:S11]  /*0c20*/  @P4 BRA `(.L_x_2) ;  /* 0x00000000004c4947 */ /* 0x000ff60003800000 */
[----:B------:R-:W2:Y:S01]  /*0c30*/  LDG.E.U8 R23, desc[UR22][R16.64] ;  /* 0x0000001610177981 */ /* 0x000ea2000c1e1100 */
[----:B0-----:R-:W-:Y:S01]  /*0c40*/  IADD3 R15, P0, P4, R10, UR20, R11 ;  /* 0x000000140a0f7c10 */ /* 0x001fe2000fc1e00b */
[----:B------:R-:W-:Y:S01]  /*0c50*/  USHF.R.S32.HI UR7, URZ, 0x1f, UR18 ;  /* 0x0000001fff077899 */ /* 0x000fe20008011412 */
[----:B------:R-:W-:Y:S02]  /*0c60*/  SHF.R.S32.HI R22, RZ, 0x1f, R9 ;  /* 0x0000001fff167819 */ /* 0x000fe40000011409 */
[----:B------:R-:W-:Y:S02]  /*0c70*/  IADD3 R14, P5, P6, R8, UR19, R15 ;  /* 0x00000013080e7c10 */ /* 0x000fe4000febe00f */
[----:B------:R-:W-:Y:S02]  /*0c80*/  IADD3.X R15, PT, PT, R13, UR9, R12, P0, P4 ;  /* 0x000000090d0f7c10 */ /* 0x000fe400087e840c */
[----:B------:R-:W-:Y:S02]  /*0c90*/  IADD3 R14, P0, P4, R2, R14, R9 ;  /* 0x0000000e020e7210 */ /* 0x000fe40007c1e009 */
[----:B------:R-:W-:-:S02]  /*0ca0*/  IADD3.X R20, PT, PT, R18, UR8, R15, P5, P6 ;  /* 0x0000000812147c10 */ /* 0x000fc4000afec40f */
[--C-:B------:R-:W-:Y:S02]  /*0cb0*/  SHF.R.S32.HI R15, RZ, 0x1f, R7.reuse ;  /* 0x0000001fff0f7819 */ /* 0x100fe40000011407 */
[----:B------:R-:W-:Y:S02]  /*0cc0*/  IADD3.X R20, PT, PT, R19, R20, R22, P0, P4 ;  /* 0x0000001413147210 */ /* 0x000fe400007e8416 */
[----:B------:R-:W-:Y:S02]  /*0cd0*/  SHF.R.S32.HI R22, RZ, 0x1f, R6 ;  /* 0x0000001fff167819 */ /* 0x000fe40000011406 */
[----:B------:R-:W-:-:S04]  /*0ce0*/  IADD3 R14, P0, P4, R6, R14, R7 ;  /* 0x0000000e060e7210 */ /* 0x000fc80007c1e007 */
[----:B------:R-:W-:Y:S02]  /*0cf0*/  IADD3.X R15, PT, PT, R22, R20, R15, P0, P4 ;  /* 0x00000014160f7210 */ /* 0x000fe400007e840f */
[--C-:B------:R-:W-:Y:S02]  /*0d00*/  SHF.R.S32.HI R20, RZ, 0x1f, R5.reuse ;  /* 0x0000001fff147819 */ /* 0x100fe40000011405 */
[----:B------:R-:W-:-:S04]  /*0d10*/  IADD3 R14, P0, P4, R14, UR18, R5 ;  /* 0x000000120e0e7c10 */ /* 0x000fc8000fc1e005 */
[----:B------:R-:W-:Y:S02]  /*0d20*/  IADD3.X R15, PT, PT, R15, UR7, R20, P0, P4 ;  /* 0x000000070f0f7c10 */ /* 0x000fe400087e8414 */
[----:B-1----:R-:W-:-:S04]  /*0d30*/  IADD3 R14, P0, PT, R14, UR24, RZ ;  /* 0x000000180e0e7c10 */ /* 0x002fc8000ff1e0ff */
[----:B------:R-:W-:-:S05]  /*0d40*/  IADD3.X R15, PT, PT, R15, UR25, RZ, P0, !PT ;  /* 0x000000190f0f7c10 */ /* 0x000fca00087fe4ff */
[----:B--2---:R2:W-:Y:S04]  /*0d50*/  STG.E.U8 desc[UR22][R14.64+-0x1], R23 ;  /* 0xffffff170e007986 */ /* 0x0045e8000c101116 */
.L_x_2:
[----:B-1----:R-:W-:Y:S05]  /*0d60*/  BSYNC.RECONVERGENT B0 ;  /* 0x0000000000007941 */ /* 0x002fea0003800200 */
.L_x_1:
[----:B------:R-:W-:Y:S04]  /*0d70*/  BSSY.RECONVERGENT B0, `(.L_x_3) ;  /* 0x0000016000007945 */ /* 0x000fe80003800200 */
[----:B------:R-:W-:Y:S05]  /*0d80*/  @P1 BRA `(.L_x_4) ;  /* 0x0000000000501947 */ /* 0x000fea0003800000 */
[----:B--2---:R-:W2:Y:S01]  /*0d90*/  LDG.E.U8 R23, desc[UR22][R16.64] ;  /* 0x0000001610177981 */ /* 0x004ea2000c1e1100 */
        /* <DEDUP_REMOVED lines=10> */
[----:B------:R-:W-:Y:S02]  /*0e40*/  IADD3 R14, P0, P1, R6, R14, R7 ;  /* 0x0000000e060e7210 */ /* 0x000fe4000791e007 */
[----:B------:R-:W-:Y:S02]  /*0e50*/  SHF.R.S32.HI R25, RZ, 0x1f, R5 ;  /* 0x0000001fff197819 */ /* 0x000fe40000011405 */
[----:B------:R-:W-:-:S02]  /*0e60*/  IADD3.X R20, PT, PT, R22, R20, R15, P0, P1 ;  /* 0x0000001416147210 */ /* 0x000fc400007e240f */
[----:B------:R-:W-:Y:S02]  /*0e70*/  IADD3 R27, P0, P1, R14, UR18, R5 ;  /* 0x000000120e1b7c10 */ /* 0x000fe4000f91e005 */
[--C-:B------:R-:W-:Y:S02]  /*0e80*/  SHF.R.S32.HI R15, RZ, 0x1f, R4.reuse ;  /* 0x0000001fff0f7819 */ /* 0x100fe40000011404 */
[----:B------:R-:W-:Y:S02]  /*0e90*/  IADD3.X R20, PT, PT, R20, UR7, R25, P0, P1 ;  /* 0x0000000714147c10 */ /* 0x000fe400087e2419 */
[----:B------:R-:W-:-:S04]  /*0ea0*/  IADD3 R14, P0, P1, R27, UR24, R4 ;  /* 0x000000181b0e7c10 */ /* 0x000fc8000f91e004 */
[----:B------:R-:W-:-:S05]  /*0eb0*/  IADD3.X R15, PT, PT, R20, UR25, R15, P0, P1 ;  /* 0x00000019140f7c10 */ /* 0x000fca00087e240f */
[----:B--2---:R1:W-:Y:S04]  /*0ec0*/  STG.E.U8 desc[UR22][R14.64+-0x1], R23 ;  /* 0xffffff170e007986 */ /* 0x0043e8000c101116 */
.L_x_4:
[----:B------:R-:W-:Y:S05]  /*0ed0*/  BSYNC.RECONVERGENT B0 ;  /* 0x0000000000007941 */ /* 0x000fea0003800200 */
.L_x_3:
[----:B------:R-:W-:Y:S04]  /*0ee0*/  BSSY.RECONVERGENT B0, `(.L_x_5) ;  /* 0x0000019000007945 */ /* 0x000fe80003800200 */
[----:B------:R-:W-:Y:S05]  /*0ef0*/  @P2 BRA `(.L_x_6) ;  /* 0x00000000005c2947 */ /* 0x000fea0003800000 */
[----:B-12---:R-:W2:Y:S01]  /*0f00*/  LDG.E.U8 R23, desc[UR22][R16.64] ;  /* 0x0000001610177981 */ /* 0x006ea2000c1e1100 */
[----:B0-----:R-:W-:Y:S01]  /*0f10*/  IADD3 R15, P0, P1, R10, UR20, R11 ;  /* 0x000000140a0f7c10 */ /* 0x001fe2000f91e00b */
[----:B------:R-:W-:Y:S01]  /*0f20*/  USHF.R.S32.HI UR10, URZ, 0x1f, UR18 ;  /* 0x0000001fff0a7899 */ /* 0x000fe20008011412 */
[----:B------:R-:W-:Y:S01]  /*0f30*/  SHF.R.S32.HI R22, RZ, 0x1f, R9 ;  /* 0x0000001fff167819 */ /* 0x000fe20000011409 */
[----:B------:R-:W-:Y:S01]  /*0f40*/  USHF.R.S32.HI UR7, URZ, 0x1f, UR17 ;  /* 0x0000001fff077899 */ /* 0x000fe20008011411 */
        /* <DEDUP_REMOVED lines=12> */
[--C-:B------:R-:W-:Y:S02]  /*1010*/  SHF.R.S32.HI R20, RZ, 0x1f, R4.reuse ;  /* 0x0000001fff147819 */ /* 0x100fe40000011404 */
[----:B------:R-:W-:-:S04]  /*1020*/  IADD3 R14, P0, P1, R25, UR17, R4 ;  /* 0x00000011190e7c10 */ /* 0x000fc8000f91e004 */
[----:B------:R-:W-:Y:S02]  /*1030*/  IADD3.X R15, PT, PT, R15, UR7, R20, P0, P1 ;  /* 0x000000070f0f7c10 */ /* 0x000fe400087e2414 */
[----:B------:R-:W-:-:S04]  /*1040*/  IADD3 R14, P0, PT, R14, UR24, RZ ;  /* 0x000000180e0e7c10 */ /* 0x000fc8000ff1e0ff */
[----:B------:R-:W-:-:S05]  /*1050*/  IADD3.X R15, PT, PT, R15, UR25, RZ, P0, !PT ;  /* 0x000000190f0f7c10 */ /* 0x000fca00087fe4ff */
[----:B--2---:R3:W-:Y:S04]  /*1060*/  STG.E.U8 desc[UR22][R14.64+-0x1], R23 ;  /* 0xffffff170e007986 */ /* 0x0047e8000c101116 */
.L_x_6:
[----:B------:R-:W-:Y:S05]  /*1070*/  BSYNC.RECONVERGENT B0 ;  /* 0x0000000000007941 */ /* 0x000fea0003800200 */
.L_x_5:
[----:B------:R-:W-:Y:S04]  /*1080*/  BSSY.RECONVERGENT B0, `(.L_x_7) ;  /* 0x000001a000007945 */ /* 0x000fe80003800200 */
[----:B------:R-:W-:Y:S05]  /*1090*/  @P3 BRA `(.L_x_8) ;  /* 0x0000000000603947 */ /* 0x000fea0003800000 */
[----:B0123--:R-:W2:Y:S01]  /*10a0*/  LDG.E.U8 R15, desc[UR22][R16.64] ;  /* 0x00000016100f7981 */ /* 0x00fea2000c1e1100 */
[----:B------:R-:W-:Y:S01]  /*10b0*/  IADD3 R11, P0, P1, R10, UR20, R11 ;  /* 0x000000140a0b7c10 */ /* 0x000fe2000f91e00b */
[----:B------:R-:W-:Y:S01]  /*10c0*/  USHF.R.S32.HI UR7, URZ, 0x1f, UR18 ;  /* 0x0000001fff077899 */ /* 0x000fe20008011412 */
[----:B------:R-:W-:Y:S01]  /*10d0*/  SHF.R.S32.HI R14, RZ, 0x1f, R9 ;  /* 0x0000001fff0e7819 */ /* 0x000fe20000011409 */
[----:B------:R-:W-:Y:S01]  /*10e0*/  USHF.R.S32.HI UR10, URZ, 0x1f, UR17 ;  /* 0x0000001fff0a7899 */ /* 0x000fe20008011411 */
[----:B------:R-:W-:Y:S02]  /*10f0*/  IADD3.X R13, PT, PT, R13, UR9, R12, P0, P1 ;  /* 0x000000090d0d7c10 */ /* 0x000fe400087e240c */
[----:B------:R-:W-:-:S04]  /*1100*/  IADD3 R11, P0, P1, R8, UR19, R11 ;  /* 0x00000013080b7c10 */ /* 0x000fc8000f91e00b */
[----:B------:R-:W-:Y:S02]  /*1110*/  IADD3.X R13, PT, PT, R18, UR8, R13, P0, P1 ;  /* 0x00000008120d7c10 */ /* 0x000fe400087e240d */
[----:B------:R-:W-:Y:S02]  /*1120*/  IADD3 R12, P0, P1, R2, R11, R9 ;  /* 0x0000000b020c7210 */ /* 0x000fe4000791e009 */
[--C-:B------:R-:W-:Y:S02]  /*1130*/  SHF.R.S32.HI R11, RZ, 0x1f, R7.reuse ;  /* 0x0000001fff0b7819 */ /* 0x100fe40000011407 */
[----:B------:R-:W-:Y:S02]  /*1140*/  IADD3.X R14, PT, PT, R19, R13, R14, P0, P1 ;  /* 0x0000000d130e7210 */ /* 0x000fe400007e240e */
[----:B------:R-:W-:Y:S02]  /*1150*/  SHF.R.S32.HI R13, RZ, 0x1f, R6 ;  /* 0x0000001fff0d7819 */ /* 0x000fe40000011406 */
[----:B------:R-:W-:-:S02]  /*1160*/  IADD3 R12, P0, P1, R6, R12, R7 ;  /* 0x0000000c060c7210 */ /* 0x000fc4000791e007 */
[----:B------:R-:W-:Y:S02]  /*1170*/  SHF.R.S32.HI R19, RZ, 0x1f, R4 ;  /* 0x0000001fff137819 */ /* 0x000fe40000011404 */
[----:B------:R-:W-:Y:S02]  /*1180*/  IADD3.X R14, PT, PT, R13, R14, R11, P0, P1 ;  /* 0x0000000e0d0e7210 */ /* 0x000fe400007e240b */
[--C-:B------:R-:W-:Y:S02]  /*1190*/  SHF.R.S32.HI R11, RZ, 0x1f, R5.reuse ;  /* 0x0000001fff0b7819 */ /* 0x100fe40000011405 */
[----:B------:R-:W-:-:S04]  /*11a0*/  IADD3 R13, P0, P1, R12, UR18, R5 ;  /* 0x000000120c0d7c10 */ /* 0x000fc8000f91e005 */
[----:B------:R-:W-:Y:S02]  /*11b0*/  IADD3.X R14, PT, PT, R14, UR7, R11, P0, P1 ;  /* 0x000000070e0e7c10 */ /* 0x000fe400087e240b */
[----:B------:R-:W-:Y:S02]  /*11c0*/  IADD3 R12, P0, P1, R13, UR17, R4 ;  /* 0x000000110d0c7c10 */ /* 0x000fe4000f91e004 */
[----:B------:R-:W-:Y:S02]  /*11d0*/  SHF.R.S32.HI R11, RZ, 0x1f, R3 ;  /* 0x0000001fff0b7819 */ /* 0x000fe40000011403 */
[----:B------:R-:W-:Y:S02]  /*11e0*/  IADD3.X R14, PT, PT, R14, UR10, R19, P0, P1 ;  /* 0x0000000a0e0e7c10 */ /* 0x000fe400087e2413 */
[----:B------:R-:W-:-:S04]  /*11f0*/  IADD3 R12, P0, P1, R12, UR24, R3 ;  /* 0x000000180c0c7c10 */ /* 0x000fc8000f91e003 */
[----:B------:R-:W-:-:S05]  /*1200*/  IADD3.X R13, PT, PT, R14, UR25, R11, P0, P1 ;  /* 0x000000190e0d7c10 */ /* 0x000fca00087e240b */
[----:B--2---:R4:W-:Y:S04]  /*1210*/  STG.E.U8 desc[UR22][R12.64+-0x1], R15 ;  /* 0xffffff0f0c007986 */ /* 0x0049e8000c101116 */
.L_x_8:
[----:B------:R-:W-:Y:S05]  /*1220*/  BSYNC.RECONVERGENT B0 ;  /* 0x0000000000007941 */ /* 0x000fea0003800200 */
.L_x_7:
[----:B------:R-:W-:Y:S01]  /*1230*/  UIADD3 UR6, UPT, UPT, UR6, 0x10, URZ ;  /* 0x0000001006067890 */ /* 0x000fe2000fffe0ff */
[----:B----4-:R-:W-:Y:S01]  /*1240*/  IADD3 R12, PT, PT, R2, -0x8, R21 ;  /* 0xfffffff8020c7810 */ /* 0x010fe20007ffe015 */
[----:B------:R-:W-:Y:S01]  /*1250*/  UIADD3 UR7, UPT, UPT, UR5, -0x100, URZ ;  /* 0xffffff0005077890 */ /* 0x000fe2000fffe0ff */
[----:B------:R-:W-:Y:S01]  /*1260*/  VIADD R3, R3, 0xfffffff0 ;  /* 0xfffffff003037836 */ /* 0x000fe20000000000 */
[----:B------:R-:W-:Y:S01]  /*1270*/  UISETP.NE.AND UP0, UPT, UR6, URZ, UPT ;  /* 0x000000ff0600728c */ /* 0x000fe2000bf05270 */
[----:B------:R-:W-:Y:S01]  /*1280*/  VIADD R4, R4, 0xfffffff0 ;  /* 0xfffffff004047836 */ /* 0x000fe20000000000 */
[----:B------:R-:W-:Y:S01]  /*1290*/  UIADD3 UR4, UPT, UPT, UR4, -0x10, URZ ;  /* 0xfffffff004047890 */ /* 0x000fe2000fffe0ff */
        /* <DEDUP_REMOVED lines=8> */
[----:B------:R-:W-:-:S02]  /*1320*/  VIADD R8, R8, 0xfffffff0 ;  /* 0xfffffff008087836 */ /* 0x000fc40000000000 */
[----:B------:R-:W-:Y:S02]  /*1330*/  VIADD R10, R10, 0xfffffff0 ;  /* 0xfffffff00a0a7836 */ /* 0x000fe40000000000 */
[----:B------:R-:W-:Y:S02]  /*1340*/  VIADD R2, R2, 0xfffffff0 ;  /* 0xfffffff002027836 */ /* 0x000fe40000000000 */
[----:B------:R-:W-:Y:S01]  /*1350*/  VIADD R0, R0, UR5 ;  /* 0x0000000500007c36 */ /* 0x000fe20008000000 */
[----:B------:R-:W-:Y:S01]  /*1360*/  UMOV UR5, UR7 ;  /* 0x0000000700057c82 */ /* 0x000fe20008000000 */
[----:B------:R-:W-:Y:S05]  /*1370*/  BRA.U UP0, `(.L_x_9) ;  /* 0xffffffed00cc7547 */ /* 0x000fea000b83ffff */
[----:B------:R-:W-:-:S07]  /*1380*/  VIADD R3, R2, 0x7 ;  /* 0x0000000702037836 */ /* 0x000fce0000000000 */
.L_x_0:
[----:B------:R-:W4:Y:S02]  /*1390*/  LDC R0, c[0x0][0x390] ;  /* 0x0000e400ff007b82 */ /* 0x000f240000000800 */
[----:B----4-:R-:W-:-:S13]  /*13a0*/  LOP3.LUT P0, R2, R0, 0xf, RZ, 0xc0, !PT ;  /* 0x0000000f00027812 */ /* 0x010fda000780c0ff */
[----:B------:R-:W-:Y:S05]  /*13b0*/  @!P0 EXIT ;  /* 0x000000000000894d */ /* 0x000fea0003800000 */
[----:B------:R-:W-:Y:S02]  /*13c0*/  ISETP.GE.U32.AND P1, PT, R2, 0x8, PT ;  /* 0x000000080200780c */ /* 0x000fe40003f26070 */
[----:B0123--:R-:W-:-:S04]  /*13d0*/  LOP3.LUT R15, R0, 0x7, RZ, 0xc0, !PT ;  /* 0x00000007000f7812 */ /* 0x00ffc800078ec0ff */
[----:B------:R-:W-:-:S07]  /*13e0*/  ISETP.NE.AND P0, PT, R15, RZ, PT ;  /* 0x000000ff0f00720c */ /* 0x000fce0003f05270 */
[----:B------:R-:W-:Y:S06]  /*13f0*/  @!P1 BRA `(.L_x_10) ;  /* 0x0000000400b09947 */ /* 0x000fec0003800000 */
[----:B------:R-:W0:Y:S02]  /*1400*/  LDCU UR4, c[0x0][0x394] ;  /* 0x00007280ff0477ac */ /* 0x000e240008000800 */
[----:B0-----:R-:W-:-:S13]  /*1410*/  ISETP.GE.AND P1, PT, R12, UR4, PT ;  /* 0x000000040c007c0c */ /* 0x001fda000bf26270 */
[----:B------:R-:W2:Y:S01]  /*1420*/  @!P1 LDG.E.U8 R5, desc[UR22][R16.64] ;  /* 0x0000001610059981 */ /* 0x000ea2000c1e1100 */
[----:B------:R-:W0:Y:S01]  /*1430*/  @!P1 LDC.64 R6, c[0x0][0x388] ;  /* 0x0000e200ff069b82 */ /* 0x000e220000000a00 */
[----:B------:R-:W-:-:S05]  /*1440*/  IMAD.IADD R2, R3, 0x1, R12 ;  /* 0x0000000103027824 */ /* 0x000fca00078e020c */
[----:B------:R-:W-:-:S13]  /*1450*/  ISETP.GE.AND P2, PT, R2, UR4, PT ;  /* 0x0000000402007c0c */ /* 0x000fda000bf46270 */
[----:B------:R-:W1:Y:S01]  /*1460*/  @!P2 LDC.64 R8, c[0x0][0x388] ;  /* 0x0000e200ff08ab82 */ /* 0x000e620000000a00 */
[----:B0-----:R-:W-:-:S04]  /*1470*/  @!P1 IADD3 R6, P3, PT, R12, R6, RZ ;  /* 0x000000060c069210 */ /* 0x001fc80007f7e0ff */
[----:B------:R-:W-:-:S05]  /*1480*/  @!P1 LEA.HI.X.SX32 R7, R12, R7, 0x1, P3 ;  /* 0x000000070c079211 */ /* 0x000fca00018f0eff */
[----:B--2---:R0:W-:Y:S04]  /*1490*/  @!P1 STG.E.U8 desc[UR22][R6.64], R5 ;  /* 0x0000000506009986 */ /* 0x0041e8000c101116 */
[----:B------:R-:W2:Y:S01]  /*14a0*/  @!P2 LDG.E.U8 R13, desc[UR22][R16.64] ;  /* 0x00000016100da981 */ /* 0x000ea2000c1e1100 */
[----:B------:R-:W-:Y:S02]  /*14b0*/  IADD3 R11, PT, PT, R3, -0x1, R2 ;  /* 0xffffffff030b7810 */ /* 0x000fe40007ffe002 */
[C---:B-1----:R-:W-:Y:S02]  /*14c0*/  @!P2 IADD3 R8, P1, PT, R2.reuse, R8, RZ ;  /* 0x000000080208a210 */ /* 0x042fe40007f3e0ff */
[----:B------:R-:W-:Y:S02]  /*14d0*/  ISETP.GE.AND P3, PT, R11, UR4, PT ;  /* 0x000000040b007c0c */ /* 0x000fe4000bf66270 */
[----:B------:R-:W-:-:S11]  /*14e0*/  @!P2 LEA.HI.X.SX32 R9, R2, R9, 0x1, P1 ;  /* 0x000000090209a211 */ /* 0x000fd600008f0eff */
[----:B------:R-:W1:Y:S01]  /*14f0*/  @!P3 LDC.64 R20, c[0x0][0x388] ;  /* 0x0000e200ff14bb82 */ /* 0x000e620000000a00 */
[----:B------:R-:W-:Y:S01]  /*1500*/  VIADD R4, R3, 0xfffffffe ;  /* 0xfffffffe03047836 */ /* 0x000fe20000000000 */
[----:B--2---:R2:W-:Y:S04]  /*1510*/  @!P2 STG.E.U8 desc[UR22][R8.64], R13 ;  /* 0x0000000d0800a986 */ /* 0x0045e8000c101116 */
[----:B------:R-:W3:Y:S01]  /*1520*/  @!P3 LDG.E.U8 R19, desc[UR22][R16.64] ;  /* 0x000000161013b981 */ /* 0x000ee2000c1e1100 */
[----:B------:R-:W-:Y:S01]  /*1530*/  IMAD.IADD R12, R11, 0x1, R4 ;  /* 0x000000010b0c7824 */ /* 0x000fe200078e0204 */
[----:B0-----:R-:W-:Y:S02]  /*1540*/  @!P3 SHF.R.S32.HI R5, RZ, 0x1f, R2 ;  /* 0x0000001fff05b819 */ /* 0x001fe40000011402 */
[----:B------:R-:W-:-:S02]  /*1550*/  @!P3 SHF.R.S32.HI R6, RZ, 0x1f, R3 ;  /* 0x0000001fff06b819 */ /* 0x000fc40000011403 */
[----:B------:R-:W-:Y:S02]  /*1560*/  ISETP.GE.AND P1, PT, R12, UR4, PT ;  /* 0x000000040c007c0c */ /* 0x000fe4000bf26270 */
[----:B-1----:R-:W-:-:S04]  /*1570*/  @!P3 IADD3 R10, P2, P4, R2, R20, R3 ;  /* 0x00000014020ab210 */ /* 0x002fc80007c5e003 */
[----:B------:R-:W-:-:S07]  /*1580*/  @!P3 IADD3.X R11, PT, PT, R5, R21, R6, P2, P4 ;  /* 0x00000015050bb210 */ /* 0x000fce00017e8406 */
[----:B------:R-:W0:Y:S01]  /*1590*/  @!P1 LDC.64 R6, c[0x0][0x388] ;  /* 0x0000e200ff069b82 */ /* 0x000e220000000a00 */
[----:B------:R-:W-:Y:S01]  /*15a0*/  VIADD R5, R3, 0xfffffffd ;  /* 0xfffffffd03057836 */ /* 0x000fe20000000000 */
[----:B---3--:R1:W-:Y:S04]  /*15b0*/  @!P3 STG.E.U8 desc[UR22][R10.64+-0x1], R19 ;  /* 0xffffff130a00b986 */ /* 0x0083e8000c101116 */
[----:B------:R-:W3:Y:S01]  /*15c0*/  @!P1 LDG.E.U8 R21, desc[UR22][R16.64] ;  /* 0x0000001610159981 */ /* 0x000ee2000c1e1100 */
[----:B------:R-:W-:Y:S01]  /*15d0*/  IMAD.IADD R23, R12, 0x1, R5 ;  /* 0x000000010c177824 */ /* 0x000fe200078e0205 */
[----:B--2---:R-:W-:Y:S02]  /*15e0*/  @!P1 SHF.R.S32.HI R8, RZ, 0x1f, R4 ;  /* 0x0000001fff089819 */ /* 0x004fe40000011404 */
[----:B------:R-:W-:-:S02]  /*15f0*/  @!P1 SHF.R.S32.HI R9, RZ, 0x1f, R2 ;  /* 0x0000001fff099819 */ /* 0x000fc40000011402 */
[--C-:B------:R-:W-:Y:S02]  /*1600*/  @!P1 SHF.R.S32.HI R12, RZ, 0x1f, R3.reuse ;  /* 0x0000001fff0c9819 */ /* 0x100fe40000011403 */
[----:B------:R-:W-:Y:S02]  /*1610*/  @!P1 IADD3 R13, P3, P4, R4, R2, R3 ;  /* 0x00000002040d9210 */ /* 0x000fe40007c7e003 */
[----:B------:R-:W-:Y:S02]  /*1620*/  ISETP.GE.AND P2, PT, R23, UR4, PT ;  /* 0x0000000417007c0c */ /* 0x000fe4000bf46270 */
[----:B------:R-:W-:Y:S02]  /*1630*/  @!P1 IADD3.X R8, PT, PT, R8, R9, R12, P3, P4 ;  /* 0x0000000908089210 */ /* 0x000fe40001fe840c */
[----:B0-----:R-:W-:-:S05]  /*1640*/  @!P1 IADD3 R12, P3, PT, R13, R6, RZ ;  /* 0x000000060d0c9210 */ /* 0x001fca0007f7e0ff */
[----:B------:R-:W-:-:S04]  /*1650*/  @!P1 IMAD.X R13, R8, 0x1, R7, P3 ;  /* 0x00000001080d9824 */ /* 0x000fc800018e0607 */
[----:B------:R-:W0:Y:S01]  /*1660*/  @!P2 LDC.64 R8, c[0x0][0x388] ;  /* 0x0000e200ff08ab82 */ /* 0x000e220000000a00 */
[----:B---3--:R0:W-:Y:S04]  /*1670*/  @!P1 STG.E.U8 desc[UR22][R12.64+-0x1], R21 ;  /* 0xffffff150c009986 */ /* 0x0081e8000c101116 */
[----:B-1----:R-:W2:Y:S01]  /*1680*/  @!P2 LDG.E.U8 R11, desc[UR22][R16.64] ;  /* 0x00000016100ba981 */ /* 0x002ea2000c1e1100 */
[----:B------:R-:W-:Y:S01]  /*1690*/  VIADD R6, R3, 0xfffffffc ;  /* 0xfffffffc03067836 */ /* 0x000fe20000000000 */
[----:B------:R-:W-:Y:S02]  /*16a0*/  @!P2 SHF.R.S32.HI R7, RZ, 0x1f, R4 ;  /* 0x0000001fff07a819 */ /* 0x000fe40000011404 */
[----:B------:R-:W-:Y:S01]  /*16b0*/  @!P2 SHF.R.S32.HI R14, RZ, 0x1f, R2 ;  /* 0x0000001fff0ea819 */ /* 0x000fe20000011402 */
[----:B------:R-:W-:Y:S01]  /*16c0*/  IMAD.IADD R10, R23, 0x1, R6 ;  /* 0x00000001170a7824 */ /* 0x000fe200078e0206 */
[----:B------:R-:W-:-:S02]  /*16d0*/  @!P2 SHF.R.S32.HI R18, RZ, 0x1f, R3 ;  /* 0x0000001fff12a819 */ /* 0x000fc40000011403 */
[----:B------:R-:W-:-:S04]  /*16e0*/  @!P2 IADD3 R19, P1, P3, R4, R2, R3 ;  /* 0x000000020413a210 */ /* 0x000fc80007b3e003 */
[----:B------:R-:W-:Y:S02]  /*16f0*/  @!P2 IADD3.X R7, PT, PT, R7, R14, R18, P1, P3 ;  /* 0x0000000e0707a210 */ /* 0x000fe40000fe6412 */
[----:B------:R-:W-:Y:S02]  /*1700*/  ISETP.GE.AND P1, PT, R10, UR4, PT ;  /* 0x000000040a007c0c */ /* 0x000fe4000bf26270 */
[--C-:B0-----:R-:W-:Y:S02]  /*1710*/  @!P2 IADD3 R12, P3, P4, R19, R8, R5.reuse ;  /* 0x00000008130ca210 */ /* 0x101fe40007c7e005 */
[----:B------:R-:W-:-:S04]  /*1720*/  @!P2 SHF.R.S32.HI R8, RZ, 0x1f, R5 ;  /* 0x0000001fff08a819 */ /* 0x000fc80000011405 */
[----:B------:R-:W-:-:S05]  /*1730*/  @!P2 IADD3.X R13, PT, PT, R7, R9, R8, P3, P4 ;  /* 0x00000009070da210 */ /* 0x000fca0001fe8408 */
[----:B------:R-:W0:Y:S01]  /*1740*/  @!P1 LDC.64 R8, c[0x0][0x388] ;  /* 0x0000e200ff089b82 */ /* 0x000e220000000a00 */
[----:B--2---:R1:W-:Y:S04]  /*1750*/  @!P2 STG.E.U8 desc[UR22][R12.64+-0x1], R11 ;  /* 0xffffff0b0c00a986 */ /* 0x0043e8000c101116 */
[----:B------:R-:W2:Y:S01]  /*1760*/  @!P1 LDG.E.U8 R21, desc[UR22][R16.64] ;  /* 0x0000001610159981 */ /* 0x000ea2000c1e1100 */
[----:B------:R-:W-:Y:S01]  /*1770*/  VIADD R7, R3, 0xfffffffb ;  /* 0xfffffffb03077836 */ /* 0x000fe20000000000 */
[----:B------:R-:W-:Y:S02]  /*1780*/  @!P1 SHF.R.S32.HI R14, RZ, 0x1f, R4 ;  /* 0x0000001fff0e9819 */ /* 0x000fe40000011404 */
[----:B------:R-:W-:Y:S01]  /*1790*/  @!P1 SHF.R.S32.HI R19, RZ, 0x1f, R2 ;  /* 0x0000001fff139819 */ /* 0x000fe20000011402 */
[----:B------:R-:W-:Y:S01]  /*17a0*/  IMAD.IADD R10, R10, 0x1, R7 ;  /* 0x000000010a0a7824 */ /* 0x000fe200078e0207 */
[----:B------:R-:W-:-:S02]  /*17b0*/  @!P1 SHF.R.S32.HI R18, RZ, 0x1f, R3 ;  /* 0x0000001fff129819 */ /* 0x000fc40000011403 */
[----:B------:R-:W-:Y:S02]  /*17c0*/  @!P1 IADD3 R20, P2, P3, R4, R2, R3 ;  /* 0x0000000204149210 */ /* 0x000fe40007b5e003 */
[--C-:B-1----:R-:W-:Y:S02]  /*17d0*/  @!P1 SHF.R.S32.HI R11, RZ, 0x1f, R5.reuse ;  /* 0x0000001fff0b9819 */ /* 0x102fe40000011405 */
[----:B------:R-:W-:Y:S02]  /*17e0*/  @!P1 IADD3.X R18, PT, PT, R14, R19, R18, P2, P3 ;  /* 0x000000130e129210 */ /* 0x000fe400017e6412 */
[----:B------:R-:W-:Y:S02]  /*17f0*/  @!P1 SHF.R.S32.HI R14, RZ, 0x1f, R6 ;  /* 0x0000001fff0e9819 */ /* 0x000fe40000011406 */
        /* <DEDUP_REMOVED lines=8> */
[----:B------:R-:W-:Y:S02]  /*1880*/  @!P2 SHF.R.S32.HI R11, RZ, 0x1f, R4 ;  /* 0x0000001fff0ba819 */ /* 0x000fe40000011404 */
[----:B------:R-:W-:Y:S02]  /*1890*/  @!P2 SHF.R.S32.HI R12, RZ, 0x1f, R2 ;  /* 0x0000001fff0ca819 */ /* 0x000fe40000011402 */
[----:B------:R-:W-:-:S02]  /*18a0*/  @!P2 SHF.R.S32.HI R13, RZ, 0x1f, R3 ;  /* 0x0000001fff0da819 */ /* 0x000fc40000011403 */
[----:B------:R-:W-:Y:S02]  /*18b0*/  @!P2 IADD3 R20, P1, P3, R4, R2, R3 ;  /* 0x000000020414a210 */ /* 0x000fe40007b3e003 */
[----:B------:R-:W-:Y:S02]  /*18c0*/  @!P2 SHF.R.S32.HI R14, RZ, 0x1f, R5 ;  /* 0x0000001fff0ea819 */ /* 0x000fe40000011405 */
[----:B------:R-:W-:Y:S01]  /*18d0*/  @!P2 IADD3.X R22, PT, PT, R11, R12, R13, P1, P3 ;  /* 0x0000000c0b16a210 */ /* 0x000fe20000fe640d */
[----:B------:R-:W-:Y:S01]  /*18e0*/  VIADD R13, R3, 0xfffffffa ;  /* 0xfffffffa030d7836 */ /* 0x000fe20000000000 */
[----:B------:R-:W-:Y:S02]  /*18f0*/  @!P2 SHF.R.S32.HI R11, RZ, 0x1f, R6 ;  /* 0x0000001fff0ba819 */ /* 0x000fe40000011406 */
[----:B------:R-:W-:Y:S01]  /*1900*/  @!P2 IADD3 R20, P1, P3, R6, R20, R5 ;  /* 0x000000140614a210 */ /* 0x000fe20007b3e005 */
[----:B------:R-:W-:Y:S01]  /*1910*/  IMAD.IADD R12, R10, 0x1, R13 ;  /* 0x000000010a0c7824 */ /* 0x000fe200078e020d */
[----:B------:R-:W-:-:S02]  /*1920*/  @!P2 SHF.R.S32.HI R10, RZ, 0x1f, R7 ;  /* 0x0000001fff0aa819 */ /* 0x000fc40000011407 */
[----:B------:R-:W-:Y:S02]  /*1930*/  @!P2 IADD3.X R11, PT, PT, R11, R22, R14, P1, P3 ;  /* 0x000000160b0ba210 */ /* 0x000fe40000fe640e */
[----:B------:R-:W-:Y:S02]  /*1940*/  ISETP.GE.AND P1, PT, R12, UR4, PT ;  /* 0x000000040c007c0c */ /* 0x000fe4000bf26270 */
[----:B0-----:R-:W-:-:S04]  /*1950*/  @!P2 IADD3 R8, P3, P4, R20, R8, R7 ;  /* 0x000000081408a210 */ /* 0x001fc80007c7e007 */
[----:B------:R-:W-:-:S07]  /*1960*/  @!P2 IADD3.X R9, PT, PT, R11, R9, R10, P3, P4 ;  /* 0x000000090b09a210 */ /* 0x000fce0001fe840a */
[----:B------:R-:W0:Y:S01]  /*1970*/  @!P1 LDC.64 R10, c[0x0][0x388] ;  /* 0x0000e200ff0a9b82 */ /* 0x000e220000000a00 */
[----:B--2---:R2:W-:Y:S04]  /*1980*/  @!P2 STG.E.U8 desc[UR22][R8.64+-0x1], R23 ;  /* 0xffffff170800a986 */ /* 0x0045e8000c101116 */
[----:B------:R-:W3:Y:S01]  /*1990*/  @!P1 LDG.E.U8 R14, desc[UR22][R16.64] ;  /* 0x00000016100e9981 */ /* 0x000ee2000c1e1100 */
[----:B-1----:R-:W-:Y:S02]  /*19a0*/  @!P1 SHF.R.S32.HI R18, RZ, 0x1f, R4 ;  /* 0x0000001fff129819 */ /* 0x002fe40000011404 */
[----:B------:R-:W-:Y:S02]  /*19b0*/  @!P1 IADD3 R4, P2, P3, R4, R2, R3 ;  /* 0x0000000204049210 */ /* 0x000fe40007b5e003 */
[----:B------:R-:W-:-:S02]  /*19c0*/  @!P1 SHF.R.S32.HI R19, RZ, 0x1f, R2 ;  /* 0x0000001fff139819 */ /* 0x000fc40000011402 */
[----:B------:R-:W-:Y:S02]  /*19d0*/  @!P1 SHF.R.S32.HI R2, RZ, 0x1f, R3 ;  /* 0x0000001fff029819 */ /* 0x000fe40000011403 */
[C---:B------:R-:W-:Y:S01]  /*19e0*/  IADD3 R12, PT, PT, R3.reuse, -0x7, R12 ;  /* 0xfffffff9030c7810 */ /* 0x040fe20007ffe00c */
[----:B------:R-:W-:Y:S01]  /*19f0*/  VIADD R3, R3, 0xfffffff8 ;  /* 0xfffffff803037836 */ /* 0x000fe20000000000 */
[----:B------:R-:W-:Y:S02]  /*1a00*/  @!P1 IADD3.X R2, PT, PT, R18, R19, R2, P2, P3 ;  /* 0x0000001312029210 */ /* 0x000fe400017e6402 */
[--C-:B------:R-:W-:Y:S02]  /*1a10*/  @!P1 IADD3 R4, P2, P3, R6, R4, R5.reuse ;  /* 0x0000000406049210 */ /* 0x100fe40007b5e005 */
[----:B------:R-:W-:Y:S02]  /*1a20*/  @!P1 SHF.R.S32.HI R6, RZ, 0x1f, R6 ;  /* 0x0000001fff069819 */ /* 0x000fe40000011406 */
[----:B------:R-:W-:-:S04]  /*1a30*/  @!P1 SHF.R.S32.HI R5, RZ, 0x1f, R5 ;  /* 0x0000001fff059819 */ /* 0x000fc80000011405 */
[----:B------:R-:W-:Y:S02]  /*1a40*/  @!P1 IADD3.X R6, PT, PT, R6, R2, R5, P2, P3 ;  /* 0x0000000206069210 */ /* 0x000fe400017e6405 */
[----:B------:R-:W-:Y:S02]  /*1a50*/  @!P1 IADD3 R5, P2, P3, R13, R4, R7 ;  /* 0x000000040d059210 */ /* 0x000fe40007b5e007 */
[----:B------:R-:W-:Y:S02]  /*1a60*/  @!P1 SHF.R.S32.HI R13, RZ, 0x1f, R13 ;  /* 0x0000001fff0d9819 */ /* 0x000fe4000001140d */
[----:B------:R-:W-:-:S04]  /*1a70*/  @!P1 SHF.R.S32.HI R2, RZ, 0x1f, R7 ;  /* 0x0000001fff029819 */ /* 0x000fc80000011407 */
[----:B------:R-:W-:Y:S02]  /*1a80*/  @!P1 IADD3.X R2, PT, PT, R13, R6, R2, P2, P3 ;  /* 0x000000060d029210 */ /* 0x000fe400017e6402 */
[----:B0-----:R-:W-:-:S05]  /*1a90*/  @!P1 IADD3 R10, P2, PT, R5, R10, RZ ;  /* 0x0000000a050a9210 */ /* 0x001fca0007f5e0ff */
[----:B------:R-:W-:-:S05]  /*1aa0*/  @!P1 IMAD.X R11, R2, 0x1, R11, P2 ;  /* 0x00000001020b9824 */ /* 0x000fca00010e060b */
[----:B---3--:R2:W-:Y:S03]  /*1ab0*/  @!P1 STG.E.U8 desc[UR22][R10.64+-0x1], R14 ;  /* 0xffffff0e0a009986 */ /* 0x0085e6000c101116 */
.L_x_10:
[----:B------:R-:W-:Y:S05]  /*1ac0*/  @!P0 EXIT ;  /* 0x000000000000894d */ /* 0x000fea0003800000 */
[----:B------:R-:W-:Y:S02]  /*1ad0*/  ISETP.GE.U32.AND P1, PT, R15, 0x4, PT ;  /* 0x000000040f00780c */ /* 0x000fe40003f26070 */
[----:B------:R-:W-:-:S04]  /*1ae0*/  LOP3.LUT R0, R0, 0x3, RZ, 0xc0, !PT ;  /* 0x0000000300007812 */ /* 0x000fc800078ec0ff */
[----:B------:R-:W-:-:S07]  /*1af0*/  ISETP.NE.AND P0, PT, R0, RZ, PT ;  /* 0x000000ff0000720c */ /* 0x000fce0003f05270 */
[----:B------:R-:W-:Y:S06]  /*1b00*/  @!P1 BRA `(.L_x_11) ;  /* 0x0000000000989947 */ /* 0x000fec0003800000 */
[----:B------:R-:W0:Y:S02]  /*1b10*/  LDCU UR4, c[0x0][0x394] ;  /* 0x00007280ff0477ac */ /* 0x000e240008000800 */
[----:B0-----:R-:W-:-:S13]  /*1b20*/  ISETP.GE.AND P2, PT, R12, UR4, PT ;  /* 0x000000040c007c0c */ /* 0x001fda000bf46270 */
[----:B--2---:R-:W2:Y:S01]  /*1b30*/  @!P2 LDG.E.U8 R9, desc[UR22][R16.64] ;  /* 0x000000161009a981 */ /* 0x004ea2000c1e1100 */
        /* <DEDUP_REMOVED lines=9> */
[----:B-1----:R-:W-:Y:S02]  /*1bd0*/  @!P1 IADD3 R4, P3, PT, R2, R4, RZ ;  /* 0x0000000402049210 */ /* 0x002fe40007f7e0ff */
[----:B------:R-:W-:Y:S02]  /*1be0*/  ISETP.GE.AND P2, PT, R8, UR4, PT ;  /* 0x0000000408007c0c */ /* 0x000fe4000bf46270 */
[----:B------:R-:W-:-:S11]  /*1bf0*/  @!P1 LEA.HI.X.SX32 R5, R2, R5, 0x1, P3 ;  /* 0x0000000502059211 */ /* 0x000fd600018f0eff */
[----:B------:R-:W1:Y:S01]  /*1c00*/  @!P2 LDC.64 R18, c[0x0][0x388] ;  /* 0x0000e200ff12ab82 */ /* 0x000e620000000a00 */
[----:B------:R-:W-:Y:S01]  /*1c10*/  VIADD R15, R3, 0xfffffffe ;  /* 0xfffffffe030f7836 */ /* 0x000fe20000000000 */
[----:B--2---:R2:W-:Y:S04]  /*1c20*/  @!P1 STG.E.U8 desc[UR22][R4.64], R11 ;  /* 0x0000000b04009986 */ /* 0x0045e8000c101116 */
[----:B------:R-:W3:Y:S01]  /*1c30*/  @!P2 LDG.E.U8 R13, desc[UR22][R16.64] ;  /* 0x00000016100da981 */ /* 0x000ee2000c1e1100 */
[----:B------:R-:W-:Y:S01]  /*1c40*/  IMAD.IADD R8, R8, 0x1, R15 ;  /* 0x0000000108087824 */ /* 0x000fe200078e020f */
[----:B------:R-:W-:Y:S02]  /*1c50*/  @!P2 SHF.R.S32.HI R10, RZ, 0x1f, R2 ;  /* 0x0000001fff0aa819 */ /* 0x000fe40000011402 */
[----:B0-----:R-:W-:-:S02]  /*1c60*/  @!P2 SHF.R.S32.HI R7, RZ, 0x1f, R3 ;  /* 0x0000001fff07a819 */ /* 0x001fc40000011403 */
[----:B------:R-:W-:Y:S02]  /*1c70*/  ISETP.GE.AND P1, PT, R8, UR4, PT ;  /* 0x0000000408007c0c */ /* 0x000fe4000bf26270 */
[----:B-1----:R-:W-:-:S04]  /*1c80*/  @!P2 IADD3 R6, P3, P4, R2, R18, R3 ;  /* 0x000000120206a210 */ /* 0x002fc80007c7e003 */
[----:B------:R-:W-:-:S07]  /*1c90*/  @!P2 IADD3.X R7, PT, PT, R10, R19, R7, P3, P4 ;  /* 0x000000130a07a210 */ /* 0x000fce0001fe8407 */
[----:B------:R-:W0:Y:S01]  /*1ca0*/  @!P1 LDC.64 R18, c[0x0][0x388] ;  /* 0x0000e200ff129b82 */ /* 0x000e220000000a00 */
[----:B---3--:R1:W-:Y:S04]  /*1cb0*/  @!P2 STG.E.U8 desc[UR22][R6.64+-0x1], R13 ;  /* 0xffffff0d0600a986 */ /* 0x0083e8000c101116 */
[----:B------:R-:W3:Y:S01]  /*1cc0*/  @!P1 LDG.E.U8 R9, desc[UR22][R16.64] ;  /* 0x0000001610099981 */ /* 0x000ee2000c1e1100 */
[----:B--2---:R-:W-:Y:S02]  /*1cd0*/  @!P1 IADD3 R5, P2, P3, R15, R2, R3 ;  /* 0x000000020f059210 */ /* 0x004fe40007b5e003 */
[----:B------:R-:W-:Y:S02]  /*1ce0*/  @!P1 SHF.R.S32.HI R11, RZ, 0x1f, R2 ;  /* 0x0000001fff0b9819 */ /* 0x000fe40000011402 */
[----:B------:R-:W-:-:S02]  /*1cf0*/  @!P1 SHF.R.S32.HI R4, RZ, 0x1f, R15 ;  /* 0x0000001fff049819 */ /* 0x000fc4000001140f */
[----:B------:R-:W-:Y:S02]  /*1d00*/  @!P1 SHF.R.S32.HI R2, RZ, 0x1f, R3 ;  /* 0x0000001fff029819 */ /* 0x000fe40000011403 */
[C---:B------:R-:W-:Y:S01]  /*1d10*/  IADD3 R12, PT, PT, R3.reuse, -0x3, R8 ;  /* 0xfffffffd030c7810 */ /* 0x040fe20007ffe008 */
[----:B------:R-:W-:Y:S01]  /*1d20*/  VIADD R3, R3, 0xfffffffc ;  /* 0xfffffffc03037836 */ /* 0x000fe20000000000 */
[----:B------:R-:W-:Y:S02]  /*1d30*/  @!P1 IADD3.X R2, PT, PT, R4, R11, R2, P2, P3 ;  /* 0x0000000b04029210 */ /* 0x000fe400017e6402 */
[----:B0-----:R-:W-:-:S05]  /*1d40*/  @!P1 IADD3 R4, P2, PT, R5, R18, RZ ;  /* 0x0000001205049210 */ /* 0x001fca0007f5e0ff */
[----:B------:R-:W-:-:S05]  /*1d50*/  @!P1 IMAD.X R5, R2, 0x1, R19, P2 ;  /* 0x0000000102059824 */ /* 0x000fca00010e0613 */
[----:B---3--:R1:W-:Y:S03]  /*1d60*/  @!P1 STG.E.U8 desc[UR22][R4.64+-0x1], R9 ;  /* 0xffffff0904009986 */ /* 0x0083e6000c101116 */
.L_x_11:
[----:B------:R-:W-:Y:S05]  /*1d70*/  @!P0 EXIT ;  /* 0x000000000000894d */ /* 0x000fea0003800000 */
[----:B------:R-:W-:Y:S01]  /*1d80*/  IMAD.MOV R0, RZ, RZ, -R0 ;  /* 0x000000ffff007224 */ /* 0x000fe200078e0a00 */
[----:B------:R-:W0:Y:S06]  /*1d90*/  LDCU UR4, c[0x0][0x394] ;  /* 0x00007280ff0477ac */ /* 0x000e2c0008000800 */
.L_x_12:
[----:B0-----:R-:W-:-:S13]  /*1da0*/  ISETP.GE.AND P0, PT, R12, UR4, PT ;  /* 0x000000040c007c0c */ /* 0x001fda000bf06270 */
[----:B-1----:R-:W3:Y:S01]  /*1db0*/  @!P0 LDG.E.U8 R7, desc[UR22][R16.64] ;  /* 0x0000001610078981 */ /* 0x002ee2000c1e1100 */
[----:B------:R-:W0:Y:S01]  /*1dc0*/  @!P0 LDC.64 R4, c[0x0][0x388] ;  /* 0x0000e200ff048b82 */ /* 0x000e220000000a00 */
[----:B------:R-:W-:Y:S01]  /*1dd0*/  VIADD R0, R0, 0x1 ;  /* 0x0000000100007836 */ /* 0x000fe20000000000 */
[----:B0-----:R-:W-:-:S04]  /*1de0*/  @!P0 IADD3 R4, P1, PT, R12, R4, RZ ;  /* 0x000000040c048210 */ /* 0x001fc80007f3e0ff */
[C---:B------:R-:W-:Y:S01]  /*1df0*/  @!P0 LEA.HI.X.SX32 R5, R12.reuse, R5, 0x1, P1 ;  /* 0x000000050c058211 */ /* 0x040fe200008f0eff */
[----:B------:R-:W-:Y:S02]  /*1e00*/  IMAD.IADD R12, R12, 0x1, R3 ;  /* 0x000000010c0c7824 */ /* 0x000fe400078e0203 */
[----:B------:R-:W-:Y:S02]  /*1e10*/  VIADD R3, R3, 0xffffffff ;  /* 0xffffffff03037836 */ /* 0x000fe40000000000 */
[----:B---3--:R3:W-:Y:S01]  /*1e20*/  @!P0 STG.E.U8 desc[UR22][R4.64], R7 ;  /* 0x0000000704008986 */ /* 0x0087e2000c101116 */
[----:B------:R-:W-:-:S13]  /*1e30*/  ISETP.NE.AND P0, PT, R0, RZ, PT ;  /* 0x000000ff0000720c */ /* 0x000fda0003f05270 */
[----:B---3--:R-:W-:Y:S05]  /*1e40*/  @P0 BRA `(.L_x_12) ;  /* 0xfffffffc00d40947 */ /* 0x008fea000383ffff */
[----:B------:R-:W-:Y:S05]  /*1e50*/  EXIT ;  /* 0x000000000000794d */ /* 0x000fea0003800000 */
.L_x_13:
[----:B------:R-:W-:-:S00]  /*1e60*/  BRA `(.L_x_13) ;  /* 0xfffffffc00fc7947 */ /* 0x000fc0000383ffff */
[----:B------:R-:W-:-:S00]  /*1e70*/  NOP ;  /* 0x0000000000007918 */ /* 0x000fc00000000000 */
        /* <DEDUP_REMOVED lines=8> */
.L_x_14:


//--------------------- .nv.shared.reserved.0     --------------------------
	.section	.nv.shared.reserved.0,"aw",@nobits
	.weak		__nv_reservedSMEM_offset_0_alias
	.size		__nv_reservedSMEM_offset_0_alias, 0, 64
	.other		__nv_reservedSMEM_offset_0_alias,@"STO_CUDA_RESERVED_SHARED STV_DEFAULT"
__nv_reservedSMEM_offset_0_alias:
	.zero		0
	.zero		64


//--------------------- .nv.constant0._Z7operatePcS_ii --------------------------
	.section	.nv.constant0._Z7operatePcS_ii,"a",@progbits
	.sectionflags	@""
	.align	4
.nv.constant0._Z7operatePcS_ii:
	.zero		920


//--------------------- SYMBOLS --------------------------

	.type		.nv.reservedSmem.offset0,@object
	.size		.nv.reservedSmem.offset0,0x4
